	.target	sm_100a

	.elftype	@"ET_EXEC"


//--------------------- .note.nv.tkinfo           --------------------------
	.section	.note.nv.tkinfo,"",@"SHT_NOTE"
	.sectionflags	@"SHF_NOTE_NV_TKINFO"
	.tkinfo
        /*0018*/ 	.word	0x00000002
        /*0030*/ 	.string	""
        /*0030*/ 	.string	"ptxas"
        /*0030*/ 	.string	"Cuda compilation tools, release 13.0, V13.0.88"
        /*0030*/ 	.string	"Build cuda_13.0.r13.0/compiler.36424714_0"
        /*0030*/ 	.string	"-arch sm_100a -m 64 "



//--------------------- .note.nv.cuinfo           --------------------------
	.section	.note.nv.cuinfo,"",@"SHT_NOTE"
	.sectionflags	@"SHF_NOTE_NV_CUINFO"
        /*0018*/ 	.short	0x0002
        /*001a*/ 	.short	0x0064
        /*001c*/ 	.short	0x0082
	.zero		2


//--------------------- .nv.info                  --------------------------
	.section	.nv.info,"",@"SHT_CUDA_INFO"
	.align	4


	//----- nvinfo : EIATTR_REGCOUNT
	.align		4
        /*0000*/ 	.byte	0x04, 0x2f
        /*0002*/ 	.short	(.L_19 - .L_18)
	.align		4
.L_18:
        /*0004*/ 	.word	index@(_ZN7cutlass13device_kernelINS_4gemm6kernel13GemmUniversalIN4cute5tupleIJiiiiEEENS1_10collective13CollectiveMmaINS1_35MainloopSm100TmaUmmaWarpSpecializedILi11ELi2ELi4ENS5_IJNS4_1CILi1EEESB_SB_EEEEENS5_IJNSA_ILi128EEENSA_ILi112EEENSA_ILi32EEEEEENS_6half_tENS5_IJlSB_lEEESI_SJ_NS4_8TiledMMAINS4_8MMA_AtomIJNS4_20SM100_MMA_F16BF16_SSISI_SI_fLi128ELi112ELNS4_4UMMA5MajorE0ELSO_0ELNSN_7ScaleInE0ELSP_0EEEEEENS4_6LayoutISC_NS5_IJNSA_ILi0EEEST_ST_EEEEENS5_IJNS4_10UnderscoreESW_SW_EEEEENS4_13SM90_TMA_LOADENS4_14ComposedLayoutINS4_7SwizzleILi2ELi4ELi3EEENS4_18smem_ptr_flag_bitsILi16EEENSS_INS5_IJNSA_ILi8EEESG_EEENS5_IJSG_SB_EEEEEEEvNS4_8identityESZ_S19_vS1A_EENS_8epilogue10collective18CollectiveEpilogueINS1C_23Sm100TmaWarpSpecializedILi2ELi1ELi112ELb1ELb0EEEJSH_NS5_IJNSS_ISE_SB_EENSS_ISF_SB_EEEEESI_SJ_SI_SJ_NS1C_6fusion15FusionCallbacksIS1G_NS1K_17LinearCombinationISI_fSI_fLNS_15FloatRoundStyleE2EEESH_S1J_JEEENS4_5SM1004TMEM4LOAD26SM100_TMEM_LOAD_32dp32b16xESZ_NS10_INS11_ILi1ELi4ELi3EEES14_NSS_INS5_IJS15_NSA_ILi16EEEEEENS5_IJS1V_SB_EEEEEEENS4_39AutoVectorizingCopyWithAssumedAlignmentILi128EEENS4_14SM90_TMA_STOREES1Z_S21_S21_EEEvvEEEEvNT_6ParamsE)
        /*0008*/ 	.word	0x000000f7


	//----- nvinfo : EIATTR_FRAME_SIZE
	.align		4
.L_19:
        /*000c*/ 	.byte	0x04, 0x11
        /*000e*/ 	.short	(.L_21 - .L_20)
	.align		4
.L_20:
        /*0010*/ 	.word	index@($__internal_2_$__cuda_sm10x_tcgen05_guardrail_trap_unallocated_columns_being_dealloced)
        /*0014*/ 	.word	0x00000000


	//----- nvinfo : EIATTR_FRAME_SIZE
	.align		4
.L_21:
        /*0018*/ 	.byte	0x04, 0x11
        /*001a*/ 	.short	(.L_23 - .L_22)
	.align		4
.L_22:
        /*001c*/ 	.word	index@($__internal_1_$__cuda_sm10x_tcgen05_guardrail_trap_phase_invalid_during_alloc)
        /*0020*/ 	.word	0x00000000


	//----- nvinfo : EIATTR_FRAME_SIZE
	.align		4
.L_23:
        /*0024*/ 	.byte	0x04, 0x11
        /*0026*/ 	.short	(.L_25 - .L_24)
	.align		4
.L_24:
        /*0028*/ 	.word	index@($__internal_0_$__cuda_sm10x_tcgen05_guardrail_trap_col_being_dealloced_not_returned_by_alloc)
        /*002c*/ 	.word	0x00000000


	//----- nvinfo : EIATTR_FRAME_SIZE
	.align		4
.L_25:
        /*0030*/ 	.byte	0x04, 0x11
        /*0032*/ 	.short	(.L_27 - .L_26)
	.align		4
.L_26:
        /*0034*/ 	.word	index@(_ZN7cutlass13device_kernelINS_4gemm6kernel13GemmUniversalIN4cute5tupleIJiiiiEEENS1_10collective13CollectiveMmaINS1_35MainloopSm100TmaUmmaWarpSpecializedILi11ELi2ELi4ENS5_IJNS4_1CILi1EEESB_SB_EEEEENS5_IJNSA_ILi128EEENSA_ILi112EEENSA_ILi32EEEEEENS_6half_tENS5_IJlSB_lEEESI_SJ_NS4_8TiledMMAINS4_8MMA_AtomIJNS4_20SM100_MMA_F16BF16_SSISI_SI_fLi128ELi112ELNS4_4UMMA5MajorE0ELSO_0ELNSN_7ScaleInE0ELSP_0EEEEEENS4_6LayoutISC_NS5_IJNSA_ILi0EEEST_ST_EEEEENS5_IJNS4_10UnderscoreESW_SW_EEEEENS4_13SM90_TMA_LOADENS4_14ComposedLayoutINS4_7SwizzleILi2ELi4ELi3EEENS4_18smem_ptr_flag_bitsILi16EEENSS_INS5_IJNSA_ILi8EEESG_EEENS5_IJSG_SB_EEEEEEEvNS4_8identityESZ_S19_vS1A_EENS_8epilogue10collective18CollectiveEpilogueINS1C_23Sm100TmaWarpSpecializedILi2ELi1ELi112ELb1ELb0EEEJSH_NS5_IJNSS_ISE_SB_EENSS_ISF_SB_EEEEESI_SJ_SI_SJ_NS1C_6fusion15FusionCallbacksIS1G_NS1K_17LinearCombinationISI_fSI_fLNS_15FloatRoundStyleE2EEESH_S1J_JEEENS4_5SM1004TMEM4LOAD26SM100_TMEM_LOAD_32dp32b16xESZ_NS10_INS11_ILi1ELi4ELi3EEES14_NSS_INS5_IJS15_NSA_ILi16EEEEEENS5_IJS1V_SB_EEEEEEENS4_39AutoVectorizingCopyWithAssumedAlignmentILi128EEENS4_14SM90_TMA_STOREES1Z_S21_S21_EEEvvEEEEvNT_6ParamsE)
        /*0038*/ 	.word	0x00000000


	//----- nvinfo : EIATTR_MIN_STACK_SIZE
	.align		4
.L_27:
        /*003c*/ 	.byte	0x04, 0x12
        /*003e*/ 	.short	(.L_29 - .L_28)
	.align		4
.L_28:
        /*0040*/ 	.word	index@(_ZN7cutlass13device_kernelINS_4gemm6kernel13GemmUniversalIN4cute5tupleIJiiiiEEENS1_10collective13CollectiveMmaINS1_35MainloopSm100TmaUmmaWarpSpecializedILi11ELi2ELi4ENS5_IJNS4_1CILi1EEESB_SB_EEEEENS5_IJNSA_ILi128EEENSA_ILi112EEENSA_ILi32EEEEEENS_6half_tENS5_IJlSB_lEEESI_SJ_NS4_8TiledMMAINS4_8MMA_AtomIJNS4_20SM100_MMA_F16BF16_SSISI_SI_fLi128ELi112ELNS4_4UMMA5MajorE0ELSO_0ELNSN_7ScaleInE0ELSP_0EEEEEENS4_6LayoutISC_NS5_IJNSA_ILi0EEEST_ST_EEEEENS5_IJNS4_10UnderscoreESW_SW_EEEEENS4_13SM90_TMA_LOADENS4_14ComposedLayoutINS4_7SwizzleILi2ELi4ELi3EEENS4_18smem_ptr_flag_bitsILi16EEENSS_INS5_IJNSA_ILi8EEESG_EEENS5_IJSG_SB_EEEEEEEvNS4_8identityESZ_S19_vS1A_EENS_8epilogue10collective18CollectiveEpilogueINS1C_23Sm100TmaWarpSpecializedILi2ELi1ELi112ELb1ELb0EEEJSH_NS5_IJNSS_ISE_SB_EENSS_ISF_SB_EEEEESI_SJ_SI_SJ_NS1C_6fusion15FusionCallbacksIS1G_NS1K_17LinearCombinationISI_fSI_fLNS_15FloatRoundStyleE2EEESH_S1J_JEEENS4_5SM1004TMEM4LOAD26SM100_TMEM_LOAD_32dp32b16xESZ_NS10_INS11_ILi1ELi4ELi3EEES14_NSS_INS5_IJS15_NSA_ILi16EEEEEENS5_IJS1V_SB_EEEEEEENS4_39AutoVectorizingCopyWithAssumedAlignmentILi128EEENS4_14SM90_TMA_STOREES1Z_S21_S21_EEEvvEEEEvNT_6ParamsE)
        /*0044*/ 	.word	0x00000000
.L_29:


//--------------------- .nv.compat                --------------------------
	.section	.nv.compat,"",@"SHT_CUDA_COMPAT_INFO"
	.align	4
        /*0000*/ 	.byte	0x02, 0x09, 0x01, 0x00, 0x02, 0x02, 0x02, 0x00, 0x02, 0x05, 0x05, 0x00, 0x03, 0x07, 0x01, 0x01
        /*0010*/ 	.byte	0x02, 0x03, 0x01, 0x00, 0x02, 0x06, 0x01, 0x00, 0x04, 0x0b, 0x08, 0x00, 0x09, 0x00, 0x00, 0x00
        /*0020*/ 	.byte	0x00, 0x00, 0x00, 0x00


//--------------------- .nv.info._ZN7cutlass13device_kernelINS_4gemm6kernel13GemmUniversalIN4cute5tupleIJiiiiEEENS1_10collective13CollectiveMmaINS1_35MainloopSm100TmaUmmaWarpSpecializedILi11ELi2ELi4ENS5_IJNS4_1CILi1EEESB_SB_EEEEENS5_IJNSA_ILi128EEENSA_ILi112EEENSA_ILi32EEEEEENS_6half_tENS5_IJlSB_lEEESI_SJ_NS4_8TiledMMAINS4_8MMA_AtomIJNS4_20SM100_MMA_F16BF16_SSISI_SI_fLi128ELi112ELNS4_4UMMA5MajorE0ELSO_0ELNSN_7ScaleInE0ELSP_0EEEEEENS4_6LayoutISC_NS5_IJNSA_ILi0EEEST_ST_EEEEENS5_IJNS4_10UnderscoreESW_SW_EEEEENS4_13SM90_TMA_LOADENS4_14ComposedLayoutINS4_7SwizzleILi2ELi4ELi3EEENS4_18smem_ptr_flag_bitsILi16EEENSS_INS5_IJNSA_ILi8EEESG_EEENS5_IJSG_SB_EEEEEEEvNS4_8identityESZ_S19_vS1A_EENS_8epilogue10collective18CollectiveEpilogueINS1C_23Sm100TmaWarpSpecializedILi2ELi1ELi112ELb1ELb0EEEJSH_NS5_IJNSS_ISE_SB_EENSS_ISF_SB_EEEEESI_SJ_SI_SJ_NS1C_6fusion15FusionCallbacksIS1G_NS1K_17LinearCombinationISI_fSI_fLNS_15FloatRoundStyleE2EEESH_S1J_JEEENS4_5SM1004TMEM4LOAD26SM100_TMEM_LOAD_32dp32b16xESZ_NS10_INS11_ILi1ELi4ELi3EEES14_NSS_INS5_IJS15_NSA_ILi16EEEEEENS5_IJS1V_SB_EEEEEEENS4_39AutoVectorizingCopyWithAssumedAlignmentILi128EEENS4_14SM90_TMA_STOREES1Z_S21_S21_EEEvvEEEEvNT_6ParamsE --------------------------
	.section	.nv.info._ZN7cutlass13device_kernelINS_4gemm6kernel13GemmUniversalIN4cute5tupleIJiiiiEEENS1_10collective13CollectiveMmaINS1_35MainloopSm100TmaUmmaWarpSpecializedILi11ELi2ELi4ENS5_IJNS4_1CILi1EEESB_SB_EEEEENS5_IJNSA_ILi128EEENSA_ILi112EEENSA_ILi32EEEEEENS_6half_tENS5_IJlSB_lEEESI_SJ_NS4_8TiledMMAINS4_8MMA_AtomIJNS4_20SM100_MMA_F16BF16_SSISI_SI_fLi128ELi112ELNS4_4UMMA5MajorE0ELSO_0ELNSN_7ScaleInE0ELSP_0EEEEEENS4_6LayoutISC_NS5_IJNSA_ILi0EEEST_ST_EEEEENS5_IJNS4_10UnderscoreESW_SW_EEEEENS4_13SM90_TMA_LOADENS4_14ComposedLayoutINS4_7SwizzleILi2ELi4ELi3EEENS4_18smem_ptr_flag_bitsILi16EEENSS_INS5_IJNSA_ILi8EEESG_EEENS5_IJSG_SB_EEEEEEEvNS4_8identityESZ_S19_vS1A_EENS_8epilogue10collective18CollectiveEpilogueINS1C_23Sm100TmaWarpSpecializedILi2ELi1ELi112ELb1ELb0EEEJSH_NS5_IJNSS_ISE_SB_EENSS_ISF_SB_EEEEESI_SJ_SI_SJ_NS1C_6fusion15FusionCallbacksIS1G_NS1K_17LinearCombinationISI_fSI_fLNS_15FloatRoundStyleE2EEESH_S1J_JEEENS4_5SM1004TMEM4LOAD26SM100_TMEM_LOAD_32dp32b16xESZ_NS10_INS11_ILi1ELi4ELi3EEES14_NSS_INS5_IJS15_NSA_ILi16EEEEEENS5_IJS1V_SB_EEEEEEENS4_39AutoVectorizingCopyWithAssumedAlignmentILi128EEENS4_14SM90_TMA_STOREES1Z_S21_S21_EEEvvEEEEvNT_6ParamsE,"",@"SHT_CUDA_INFO"
	.sectionflags	@""
	.align	4


	//----- nvinfo : EIATTR_CUDA_API_VERSION
	.align		4
        /*0000*/ 	.byte	0x04, 0x37
        /*0002*/ 	.short	(.L_31 - .L_30)
.L_30:
        /*0004*/ 	.word	0x00000082


	//----- nvinfo : EIATTR_KPARAM_INFO
	.align		4
.L_31:
        /*0008*/ 	.byte	0x04, 0x17
        /*000a*/ 	.short	(.L_33 - .L_32)
.L_32:
        /*000c*/ 	.word	0x00000000
        /*0010*/ 	.short	0x0000
        /*0012*/ 	.short	0x0000
        /*0014*/ 	.byte	0x00, 0xf0, 0x01, 0x20


	//----- nvinfo : EIATTR_AT_ENTRY_FRAGMENTS
	.align		4
.L_33:
        /*0018*/ 	.byte	0x04, 0x4f
        /*001a*/ 	.short	(.L_35 - .L_34)


	//   ....[0]....
.L_34:
        /*001c*/ 	.word	0x00000006


	//----- nvinfo : EIATTR_RESERVED_SMEM_USED
	.align		4
.L_35:
        /*0020*/ 	.byte	0x01, 0x41
	.zero		2


	//----- nvinfo : EIATTR_SPARSE_MMA_MASK
	.align		4
        /*0024*/ 	.byte	0x03, 0x50
        /*0026*/ 	.short	0x0000


	//----- nvinfo : EIATTR_TCGEN05_1CTA_USED
	.align		4
        /*0028*/ 	.byte	0x01, 0x51
	.zero		2


	//----- nvinfo : EIATTR_MAXREG_COUNT
	.align		4
        /*002c*/ 	.byte	0x03, 0x1b
        /*002e*/ 	.short	0x00ff


	//----- nvinfo : EIATTR_NUM_BARRIERS
	.align		4
        /*0030*/ 	.byte	0x02, 0x4c
        /*0032*/ 	.byte	0x07
	.zero		1


	//----- nvinfo : EIATTR_EXTERNS
	.align		4
        /*0034*/ 	.byte	0x04, 0x0f
        /*0036*/ 	.short	(.L_37 - .L_36)


	//   ....[0]....
	.align		4
.L_36:
        /*0038*/ 	.word	index@(__assertfail)


	//----- nvinfo : EIATTR_MERCURY_ISA_VERSION
	.align		4
.L_37:
        /*003c*/ 	.byte	0x03, 0x5f
        /*003e*/ 	.short	0x0101


	//----- nvinfo : EIATTR_INT_WARP_WIDE_INSTR_OFFSETS
	.align		4
        /*0040*/ 	.byte	0x04, 0x31
        /*0042*/ 	.short	(.L_39 - .L_38)


	//   ....[0]....
.L_38:
        /*0044*/ 	.word	0x00003dd0


	//   ....[1]....
        /*0048*/ 	.word	0x00003e00


	//   ....[2]....
        /*004c*/ 	.word	0x00003e20


	//   ....[3]....
        /*0050*/ 	.word	0x00004a20


	//   ....[4]....
        /*0054*/ 	.word	0x00004ac0


	//   ....[5]....
        /*0058*/ 	.word	0x00004b20


	//   ....[6]....
        /*005c*/ 	.word	0x00004b80


	//   ....[7]....
        /*0060*/ 	.word	0x00004bd0


	//   ....[8]....
        /*0064*/ 	.word	0x00004bf0


	//   ....[9]....
        /*0068*/ 	.word	0x00004c90


	//   ....[10]....
        /*006c*/ 	.word	0x00004cf0


	//----- nvinfo : EIATTR_COOP_GROUP_MASK_REGIDS
	.align		4
.L_39:
        /*0070*/ 	.byte	0x04, 0x29
        /*0072*/ 	.short	(.L_41 - .L_40)


	//   ....[0]....
.L_40:
        /*0074*/ 	.word	0xffffffff


	//   ....[1]....
        /*0078*/ 	.word	0xffffffff


	//   ....[2]....
        /*007c*/ 	.word	0xffffffff


	//   ....[3]....
        /*0080*/ 	.word	0xffffffff


	//   ....[4]....
        /*0084*/ 	.word	0xffffffff


	//   ....[5]....
        /*0088*/ 	.word	0xffffffff


	//   ....[6]....
        /*008c*/ 	.word	0xffffffff


	//   ....[7]....
        /*0090*/ 	.word	0xffffffff


	//   ....[8]....
        /*0094*/ 	.word	0xffffffff


	//   ....[9]....
        /*0098*/ 	.word	0xffffffff


	//   ....[10]....
        /*009c*/ 	.word	0xffffffff


	//   ....[11]....
        /*00a0*/ 	.word	0xffffffff


	//   ....[12]....
        /*00a4*/ 	.word	0xffffffff


	//----- nvinfo : EIATTR_COOP_GROUP_INSTR_OFFSETS
	.align		4
.L_41:
        /*00a8*/ 	.byte	0x04, 0x28
        /*00aa*/ 	.short	(.L_43 - .L_42)


	//   ....[0]....
.L_42:
        /*00ac*/ 	.word	0x00000080


	//   ....[1]....
        /*00b0*/ 	.word	0x000004e0


	//   ....[2]....
        /*00b4*/ 	.word	0x00000760


	//   ....[3]....
        /*00b8*/ 	.word	0x000008c0


	//   ....[4]....
        /*00bc*/ 	.word	0x000009c0


	//   ....[5]....
        /*00c0*/ 	.word	0x00000b30


	//   ....[6]....
        /*00c4*/ 	.word	0x00000cd0


	//   ....[7]....
        /*00c8*/ 	.word	0x00001e80


	//   ....[8]....
        /*00cc*/ 	.word	0x00003120


	//   ....[9]....
        /*00d0*/ 	.word	0x00003330


	//   ....[10]....
        /*00d4*/ 	.word	0x00003360


	//   ....[11]....
        /*00d8*/ 	.word	0x00003cb0


	//   ....[12]....
        /*00dc*/ 	.word	0x00003ee0


	//----- nvinfo : EIATTR_VRC_CTA_INIT_COUNT
	.align		4
.L_43:
        /*00e0*/ 	.byte	0x02, 0x4a
        /*00e2*/ 	.byte	0x80
	.zero		1


	//----- nvinfo : EIATTR_SYSCALL_OFFSETS
	.align		4
        /*00e4*/ 	.byte	0x04, 0x46
        /*00e6*/ 	.short	(.L_45 - .L_44)


	//   ....[0]....
.L_44:
        /*00e8*/ 	.word	0x00005830


	//   ....[1]....
        /*00ec*/ 	.word	0x00005920


	//   ....[2]....
        /*00f0*/ 	.word	0x00006570


	//   ....[3]....
        /*00f4*/ 	.word	0x000066e0


	//   ....[4]....
        /*00f8*/ 	.word	0x00006850


	//   ....[5]....
        /*00fc*/ 	.word	0x000069c0


	//   ....[6]....
        /*0100*/ 	.word	0x00006b30


	//   ....[7]....
        /*0104*/ 	.word	0x00006ca0


	//   ....[8]....
        /*0108*/ 	.word	0x00006e10


	//----- nvinfo : EIATTR_MBARRIER_INSTR_OFFSETS
	.align		4
.L_45:
        /*010c*/ 	.byte	0x04, 0x39
        /*010e*/ 	.short	(.L_47 - .L_46)


	//   ....[0]....
.L_46:
        /*0110*/ 	.word	0x000005e0
        /*0114*/ 	.word	0x000000ff
        /*0118*/ 	.word	0x00000000
        /*011c*/ 	.short	0x0100
        /*011e*/ 	.byte	0x04
	.zero		1


	//   ....[1]....
        /*0120*/ 	.word	0x000005f0
        /*0124*/ 	.word	0x000000ff
        /*0128*/ 	.word	0x00000058
        /*012c*/ 	.short	0x0100
        /*012e*/ 	.byte	0x04
	.zero		1


	//   ....[2]....
        /*0130*/ 	.word	0x00000600
        /*0134*/ 	.word	0x000000ff
        /*0138*/ 	.word	0x00000008
        /*013c*/ 	.short	0x0100
        /*013e*/ 	.byte	0x04
	.zero		1


	//   ....[3]....
        /*0140*/ 	.word	0x00000610
        /*0144*/ 	.word	0x000000ff
        /*0148*/ 	.word	0x00000060
        /*014c*/ 	.short	0x0100
        /*014e*/ 	.byte	0x04
	.zero		1


	//   ....[4]....
        /*0150*/ 	.word	0x00000620
        /*0154*/ 	.word	0x000000ff
        /*0158*/ 	.word	0x00000010
        /*015c*/ 	.short	0x0100
        /*015e*/ 	.byte	0x04
	.zero		1


	//   ....[5]....
        /*0160*/ 	.word	0x00000630
        /*0164*/ 	.word	0x000000ff
        /*0168*/ 	.word	0x00000068
        /*016c*/ 	.short	0x0100
        /*016e*/ 	.byte	0x04
	.zero		1


	//   ....[6]....
        /*0170*/ 	.word	0x00000640
        /*0174*/ 	.word	0x000000ff
        /*0178*/ 	.word	0x00000018
        /*017c*/ 	.short	0x0100
        /*017e*/ 	.byte	0x04
	.zero		1


	//   ....[7]....
        /*0180*/ 	.word	0x00000650
        /*0184*/ 	.word	0x000000ff
        /*0188*/ 	.word	0x00000070
        /*018c*/ 	.short	0x0100
        /*018e*/ 	.byte	0x04
	.zero		1


	//   ....[8]....
        /*0190*/ 	.word	0x00000660
        /*0194*/ 	.word	0x000000ff
        /*0198*/ 	.word	0x00000020
        /*019c*/ 	.short	0x0100
        /*019e*/ 	.byte	0x04
	.zero		1


	//   ....[9]....
        /*01a0*/ 	.word	0x00000670
        /*01a4*/ 	.word	0x000000ff
        /*01a8*/ 	.word	0x00000078
        /*01ac*/ 	.short	0x0100
        /*01ae*/ 	.byte	0x04
	.zero		1


	//   ....[10]....
        /*01b0*/ 	.word	0x00000680
        /*01b4*/ 	.word	0x000000ff
        /*01b8*/ 	.word	0x00000028
        /*01bc*/ 	.short	0x0100
        /*01be*/ 	.byte	0x04
	.zero		1


	//   ....[11]....
        /*01c0*/ 	.word	0x00000690
        /*01c4*/ 	.word	0x000000ff
        /*01c8*/ 	.word	0x00000080
        /*01cc*/ 	.short	0x0100
        /*01ce*/ 	.byte	0x04
	.zero		1


	//   ....[12]....
        /*01d0*/ 	.word	0x000006a0
        /*01d4*/ 	.word	0x000000ff
        /*01d8*/ 	.word	0x00000030
        /*01dc*/ 	.short	0x0100
        /*01de*/ 	.byte	0x04
	.zero		1


	//   ....[13]....
        /*01e0*/ 	.word	0x000006b0
        /*01e4*/ 	.word	0x000000ff
        /*01e8*/ 	.word	0x00000088
        /*01ec*/ 	.short	0x0100
        /*01ee*/ 	.byte	0x04
	.zero		1


	//   ....[14]....
        /*01f0*/ 	.word	0x000006c0
        /*01f4*/ 	.word	0x000000ff
        /*01f8*/ 	.word	0x00000038
        /*01fc*/ 	.short	0x0100
        /*01fe*/ 	.byte	0x04
	.zero		1


	//   ....[15]....
        /*0200*/ 	.word	0x000006d0
        /*0204*/ 	.word	0x000000ff
        /*0208*/ 	.word	0x00000090
        /*020c*/ 	.short	0x0100
        /*020e*/ 	.byte	0x04
	.zero		1


	//   ....[16]....
        /*0210*/ 	.word	0x000006e0
        /*0214*/ 	.word	0x000000ff
        /*0218*/ 	.word	0x00000040
        /*021c*/ 	.short	0x0100
        /*021e*/ 	.byte	0x04
	.zero		1


	//   ....[17]....
        /*0220*/ 	.word	0x000006f0
        /*0224*/ 	.word	0x000000ff
        /*0228*/ 	.word	0x00000098
        /*022c*/ 	.short	0x0100
        /*022e*/ 	.byte	0x04
	.zero		1


	//   ....[18]....
        /*0230*/ 	.word	0x00000700
        /*0234*/ 	.word	0x000000ff
        /*0238*/ 	.word	0x00000048
        /*023c*/ 	.short	0x0100
        /*023e*/ 	.byte	0x04
	.zero		1


	//   ....[19]....
        /*0240*/ 	.word	0x00000710
        /*0244*/ 	.word	0x000000ff
        /*0248*/ 	.word	0x000000a0
        /*024c*/ 	.short	0x0100
        /*024e*/ 	.byte	0x04
	.zero		1


	//   ....[20]....
        /*0250*/ 	.word	0x00000720
        /*0254*/ 	.word	0x000000ff
        /*0258*/ 	.word	0x00000050
        /*025c*/ 	.short	0x0100
        /*025e*/ 	.byte	0x04
	.zero		1


	//   ....[21]....
        /*0260*/ 	.word	0x00000730
        /*0264*/ 	.word	0x000000ff
        /*0268*/ 	.word	0x000000a8
        /*026c*/ 	.short	0x0100
        /*026e*/ 	.byte	0x04
	.zero		1


	//   ....[22]....
        /*0270*/ 	.word	0x00000870
        /*0274*/ 	.word	0x000000ff
        /*0278*/ 	.word	0x000000b0
        /*027c*/ 	.short	0x0100
        /*027e*/ 	.byte	0x04
	.zero		1


	//   ....[23]....
        /*0280*/ 	.word	0x00000880
        /*0284*/ 	.word	0x000000ff
        /*0288*/ 	.word	0x000000c0
        /*028c*/ 	.short	0x0100
        /*028e*/ 	.byte	0x04
	.zero		1


	//   ....[24]....
        /*0290*/ 	.word	0x00000890
        /*0294*/ 	.word	0x000000ff
        /*0298*/ 	.word	0x000000b8
        /*029c*/ 	.short	0x0100
        /*029e*/ 	.byte	0x04
	.zero		1


	//   ....[25]....
        /*02a0*/ 	.word	0x000008a0
        /*02a4*/ 	.word	0x000000ff
        /*02a8*/ 	.word	0x000000c8
        /*02ac*/ 	.short	0x0100
        /*02ae*/ 	.byte	0x04
	.zero		1


	//   ....[26]....
        /*02b0*/ 	.word	0x00000990
        /*02b4*/ 	.word	0x000000ff
        /*02b8*/ 	.word	0x000000d0
        /*02bc*/ 	.short	0x0100
        /*02be*/ 	.byte	0x06
	.zero		1


	//   ....[27]....
        /*02c0*/ 	.word	0x000009a0
        /*02c4*/ 	.word	0x000000ff
        /*02c8*/ 	.word	0x000000d8
        /*02cc*/ 	.short	0x0100
        /*02ce*/ 	.byte	0x06
	.zero		1


	//   ....[28]....
        /*02d0*/ 	.word	0x00000ae0
        /*02d4*/ 	.word	0x000000ff
        /*02d8*/ 	.word	0x000000e0
        /*02dc*/ 	.short	0x0100
        /*02de*/ 	.byte	0x06
	.zero		1


	//   ....[29]....
        /*02e0*/ 	.word	0x00000af0
        /*02e4*/ 	.word	0x000000ff
        /*02e8*/ 	.word	0x000000f0
        /*02ec*/ 	.short	0x0100
        /*02ee*/ 	.byte	0x06
	.zero		1


	//   ....[30]....
        /*02f0*/ 	.word	0x00000b00
        /*02f4*/ 	.word	0x000000ff
        /*02f8*/ 	.word	0x000000e8
        /*02fc*/ 	.short	0x0100
        /*02fe*/ 	.byte	0x06
	.zero		1


	//   ....[31]....
        /*0300*/ 	.word	0x00000b10
        /*0304*/ 	.word	0x000000ff
        /*0308*/ 	.word	0x000000f8
        /*030c*/ 	.short	0x0100
        /*030e*/ 	.byte	0x06
	.zero		1


	//   ....[32]....
        /*0310*/ 	.word	0x00000c40
        /*0314*/ 	.word	0x000000ff
        /*0318*/ 	.word	0x00000100
        /*031c*/ 	.short	0x0100
        /*031e*/ 	.byte	0x04
	.zero		1


	//   ....[33]....
        /*0320*/ 	.word	0x00000c50
        /*0324*/ 	.word	0x000000ff
        /*0328*/ 	.word	0x00000120
        /*032c*/ 	.short	0x0100
        /*032e*/ 	.byte	0x04
	.zero		1


	//   ....[34]....
        /*0330*/ 	.word	0x00000c60
        /*0334*/ 	.word	0x000000ff
        /*0338*/ 	.word	0x00000108
        /*033c*/ 	.short	0x0100
        /*033e*/ 	.byte	0x04
	.zero		1


	//   ....[35]....
        /*0340*/ 	.word	0x00000c70
        /*0344*/ 	.word	0x000000ff
        /*0348*/ 	.word	0x00000128
        /*034c*/ 	.short	0x0100
        /*034e*/ 	.byte	0x04
	.zero		1


	//   ....[36]....
        /*0350*/ 	.word	0x00000c80
        /*0354*/ 	.word	0x000000ff
        /*0358*/ 	.word	0x00000110
        /*035c*/ 	.short	0x0100
        /*035e*/ 	.byte	0x04
	.zero		1


	//   ....[37]....
        /*0360*/ 	.word	0x00000c90
        /*0364*/ 	.word	0x000000ff
        /*0368*/ 	.word	0x00000130
        /*036c*/ 	.short	0x0100
        /*036e*/ 	.byte	0x04
	.zero		1


	//   ....[38]....
        /*0370*/ 	.word	0x00000ca0
        /*0374*/ 	.word	0x000000ff
        /*0378*/ 	.word	0x00000118
        /*037c*/ 	.short	0x0100
        /*037e*/ 	.byte	0x04
	.zero		1


	//   ....[39]....
        /*0380*/ 	.word	0x00000cb0
        /*0384*/ 	.word	0x000000ff
        /*0388*/ 	.word	0x00000138
        /*038c*/ 	.short	0x0100
        /*038e*/ 	.byte	0x04
	.zero		1


	//   ....[40]....
        /*0390*/ 	.word	0x00000dc0
        /*0394*/ 	.word	0x000000ff
        /*0398*/ 	.word	0x00000140
        /*039c*/ 	.short	0x0100
        /*039e*/ 	.byte	0x04
	.zero		1


	//   ....[41]....
        /*03a0*/ 	.word	0x00000dd0
        /*03a4*/ 	.word	0x000000ff
        /*03a8*/ 	.word	0x00000150
        /*03ac*/ 	.short	0x0100
        /*03ae*/ 	.byte	0x04
	.zero		1


	//   ....[42]....
        /*03b0*/ 	.word	0x00000de0
        /*03b4*/ 	.word	0x000000ff
        /*03b8*/ 	.word	0x00000148
        /*03bc*/ 	.short	0x0100
        /*03be*/ 	.byte	0x04
	.zero		1


	//   ....[43]....
        /*03c0*/ 	.word	0x00000df0
        /*03c4*/ 	.word	0x000000ff
        /*03c8*/ 	.word	0x00000158
        /*03cc*/ 	.short	0x0100
        /*03ce*/ 	.byte	0x04
	.zero		1


	//   ....[44]....
        /*03d0*/ 	.word	0x000017a0
        /*03d4*/ 	.word	0x00000000
        /*03d8*/ 	.word	0x00000150
        /*03dc*/ 	.short	0x010a
        /*03de*/ 	.byte	0xff
	.zero		1


	//   ....[45]....
        /*03e0*/ 	.word	0x000017d0
        /*03e4*/ 	.word	0x00000000
        /*03e8*/ 	.word	0x00000140
        /*03ec*/ 	.short	0x0101
        /*03ee*/ 	.byte	0xff
	.zero		1


	//   ....[46]....
        /*03f0*/ 	.word	0x000018a0
        /*03f4*/ 	.word	0x000000ff
        /*03f8*/ 	.word	0x00000058
        /*03fc*/ 	.short	0x010a
        /*03fe*/ 	.byte	0x05
	.zero		1


	//   ....[47]....
        /*0400*/ 	.word	0x00001920
        /*0404*/ 	.word	0x000000ff
        /*0408*/ 	.word	0x00000058
        /*040c*/ 	.short	0x010a
        /*040e*/ 	.byte	0x21
	.zero		1


	//   ....[48]....
        /*0410*/ 	.word	0x00001a70
        /*0414*/ 	.word	0x000000ff
        /*0418*/ 	.word	0x00000058
        /*041c*/ 	.short	0x010a
        /*041e*/ 	.byte	0x08
	.zero		1


	//   ....[49]....
        /*0420*/ 	.word	0x00001b80
        /*0424*/ 	.word	0x000000ff
        /*0428*/ 	.word	0x000000d8
        /*042c*/ 	.short	0x0101
        /*042e*/ 	.byte	0x04
	.zero		1


	//   ....[50]....
        /*0430*/ 	.word	0x00001ba0
        /*0434*/ 	.word	0x000000ff
        /*0438*/ 	.word	0x00000058
        /*043c*/ 	.short	0x010a
        /*043e*/ 	.byte	0x05
	.zero		1


	//   ....[51]....
        /*0440*/ 	.word	0x00001c20
        /*0444*/ 	.word	0x000000ff
        /*0448*/ 	.word	0x00000058
        /*044c*/ 	.short	0x010a
        /*044e*/ 	.byte	0x11
	.zero		1


	//   ....[52]....
        /*0450*/ 	.word	0x00001d70
        /*0454*/ 	.word	0x000000ff
        /*0458*/ 	.word	0x00000058
        /*045c*/ 	.short	0x010a
        /*045e*/ 	.byte	0x07
	.zero		1


	//   ....[53]....
        /*0460*/ 	.word	0x00001eb0
        /*0464*/ 	.word	0x00000003
        /*0468*/ 	.word	0x000000e0
        /*046c*/ 	.short	0x010a
        /*046e*/ 	.byte	0xff
	.zero		1


	//   ....[54]....
        /*0470*/ 	.word	0x00002000
        /*0474*/ 	.word	0x00000000
        /*0478*/ 	.word	0x00000000
        /*047c*/ 	.short	0x0101
        /*047e*/ 	.byte	0xff
	.zero		1


	//   ....[55]....
        /*0480*/ 	.word	0x000025a0
        /*0484*/ 	.word	0x000000ff
        /*0488*/ 	.word	0x00000000
        /*048c*/ 	.short	0x010a
        /*048e*/ 	.byte	0x04
	.zero		1


	//   ....[56]....
        /*0490*/ 	.word	0x00002630
        /*0494*/ 	.word	0x000000ff
        /*0498*/ 	.word	0x00000000
        /*049c*/ 	.short	0x010a
        /*049e*/ 	.byte	0x05
	.zero		1


	//   ....[57]....
        /*04a0*/ 	.word	0x000026c0
        /*04a4*/ 	.word	0x000000ff
        /*04a8*/ 	.word	0x00000000
        /*04ac*/ 	.short	0x010a
        /*04ae*/ 	.byte	0x05
	.zero		1


	//   ....[58]....
        /*04b0*/ 	.word	0x00002750
        /*04b4*/ 	.word	0x000000ff
        /*04b8*/ 	.word	0x00000000
        /*04bc*/ 	.short	0x010a
        /*04be*/ 	.byte	0x05
	.zero		1


	//   ....[59]....
        /*04c0*/ 	.word	0x000027e0
        /*04c4*/ 	.word	0x000000ff
        /*04c8*/ 	.word	0x00000000
        /*04cc*/ 	.short	0x010a
        /*04ce*/ 	.byte	0x05
	.zero		1


	//   ....[60]....
        /*04d0*/ 	.word	0x00002870
        /*04d4*/ 	.word	0x000000ff
        /*04d8*/ 	.word	0x00000000
        /*04dc*/ 	.short	0x010a
        /*04de*/ 	.byte	0x05
	.zero		1


	//   ....[61]....
        /*04e0*/ 	.word	0x00002900
        /*04e4*/ 	.word	0x000000ff
        /*04e8*/ 	.word	0x00000000
        /*04ec*/ 	.short	0x010a
        /*04ee*/ 	.byte	0x05
	.zero		1


	//   ....[62]....
        /*04f0*/ 	.word	0x00002990
        /*04f4*/ 	.word	0x000000ff
        /*04f8*/ 	.word	0x00000000
        /*04fc*/ 	.short	0x010a
        /*04fe*/ 	.byte	0x05
	.zero		1


	//   ....[63]....
        /*0500*/ 	.word	0x00002a20
        /*0504*/ 	.word	0x000000ff
        /*0508*/ 	.word	0x00000000
        /*050c*/ 	.short	0x010a
        /*050e*/ 	.byte	0x05
	.zero		1


	//   ....[64]....
        /*0510*/ 	.word	0x00002ab0
        /*0514*/ 	.word	0x000000ff
        /*0518*/ 	.word	0x00000000
        /*051c*/ 	.short	0x010a
        /*051e*/ 	.byte	0x05
	.zero		1


	//   ....[65]....
        /*0520*/ 	.word	0x00002b50
        /*0524*/ 	.word	0x00000000
        /*0528*/ 	.word	0x00000000
        /*052c*/ 	.short	0x010a
        /*052e*/ 	.byte	0xff
	.zero		1


	//   ....[66]....
        /*0530*/ 	.word	0x00002c70
        /*0534*/ 	.word	0x00000002
        /*0538*/ 	.word	0x00000140
        /*053c*/ 	.short	0x010a
        /*053e*/ 	.byte	0xff
	.zero		1


	//   ....[67]....
        /*0540*/ 	.word	0x00002ce0
        /*0544*/ 	.word	0x00000002
        /*0548*/ 	.word	0x00000000
        /*054c*/ 	.short	0x0101
        /*054e*/ 	.byte	0xff
	.zero		1


	//   ....[68]....
        /*0550*/ 	.word	0x00002d00
        /*0554*/ 	.word	0x000000ff
        /*0558*/ 	.word	0x000000f0
        /*055c*/ 	.short	0x010a
        /*055e*/ 	.byte	0x04
	.zero		1


	//   ....[69]....
        /*0560*/ 	.word	0x00002e20
        /*0564*/ 	.word	0x00000002
        /*0568*/ 	.word	0x000000e0
        /*056c*/ 	.short	0x010a
        /*056e*/ 	.byte	0xff
	.zero		1


	//   ....[70]....
        /*0570*/ 	.word	0x00002f20
        /*0574*/ 	.word	0x00000002
        /*0578*/ 	.word	0x00000000
        /*057c*/ 	.short	0x0101
        /*057e*/ 	.byte	0xff
	.zero		1


	//   ....[71]....
        /*0580*/ 	.word	0x00002fb0
        /*0584*/ 	.word	0x000000ff
        /*0588*/ 	.word	0x000000f0
        /*058c*/ 	.short	0x0106
        /*058e*/ 	.byte	0x04
	.zero		1


	//   ....[72]....
        /*0590*/ 	.word	0x00002fd0
        /*0594*/ 	.word	0x000000ff
        /*0598*/ 	.word	0x000000f0
        /*059c*/ 	.short	0x010a
        /*059e*/ 	.byte	0x04
	.zero		1


	//   ....[73]....
        /*05a0*/ 	.word	0x00003060
        /*05a4*/ 	.word	0x000000ff
        /*05a8*/ 	.word	0x000000f0
        /*05ac*/ 	.short	0x0106
        /*05ae*/ 	.byte	0x06
	.zero		1


	//   ....[74]....
        /*05b0*/ 	.word	0x000030a0
        /*05b4*/ 	.word	0x00000000
        /*05b8*/ 	.word	0x000000f0
        /*05bc*/ 	.short	0x010a
        /*05be*/ 	.byte	0xff
	.zero		1


	//   ....[75]....
        /*05c0*/ 	.word	0x000035a0
        /*05c4*/ 	.word	0x00000000
        /*05c8*/ 	.word	0x000000e0
        /*05cc*/ 	.short	0x010a
        /*05ce*/ 	.byte	0xff
	.zero		1


	//   ....[76]....
        /*05d0*/ 	.word	0x000036b0
        /*05d4*/ 	.word	0x00000003
        /*05d8*/ 	.word	0x00000000
        /*05dc*/ 	.short	0x0101
        /*05de*/ 	.byte	0xff
	.zero		1


	//   ....[77]....
        /*05e0*/ 	.word	0x000036c0
        /*05e4*/ 	.word	0x000000ff
        /*05e8*/ 	.word	0x00000000
        /*05ec*/ 	.short	0x010a
        /*05ee*/ 	.byte	0x05
	.zero		1


	//   ....[78]....
        /*05f0*/ 	.word	0x000036d0
        /*05f4*/ 	.word	0x000000ff
        /*05f8*/ 	.word	0x00000120
        /*05fc*/ 	.short	0x010a
        /*05fe*/ 	.byte	0x15
	.zero		1


	//   ....[79]....
        /*0600*/ 	.word	0x000037a0
        /*0604*/ 	.word	0x000000ff
        /*0608*/ 	.word	0x00000000
        /*060c*/ 	.short	0x010a
        /*060e*/ 	.byte	0x07
	.zero		1


	//   ....[80]....
        /*0610*/ 	.word	0x000038e0
        /*0614*/ 	.word	0x000000ff
        /*0618*/ 	.word	0x00000000
        /*061c*/ 	.short	0x010a
        /*061e*/ 	.byte	0x06
	.zero		1


	//   ....[81]....
        /*0620*/ 	.word	0x00003ae0
        /*0624*/ 	.word	0x000000ff
        /*0628*/ 	.word	0x00000000
        /*062c*/ 	.short	0x010a
        /*062e*/ 	.byte	0x04
	.zero		1


	//   ....[82]....
        /*0630*/ 	.word	0x00003b70
        /*0634*/ 	.word	0x000000ff
        /*0638*/ 	.word	0x00000000
        /*063c*/ 	.short	0x010a
        /*063e*/ 	.byte	0x05
	.zero		1


	//   ....[83]....
        /*0640*/ 	.word	0x00003c00
        /*0644*/ 	.word	0x000000ff
        /*0648*/ 	.word	0x00000000
        /*064c*/ 	.short	0x010a
        /*064e*/ 	.byte	0x05
	.zero		1


	//   ....[84]....
        /*0650*/ 	.word	0x00003c90
        /*0654*/ 	.word	0x000000ff
        /*0658*/ 	.word	0x00000000
        /*065c*/ 	.short	0x010a
        /*065e*/ 	.byte	0x04
	.zero		1


	//   ....[85]....
        /*0660*/ 	.word	0x00004160
        /*0664*/ 	.word	0x00000003
        /*0668*/ 	.word	0x000000e0
        /*066c*/ 	.short	0x010a
        /*066e*/ 	.byte	0xff
	.zero		1


	//   ....[86]....
        /*0670*/ 	.word	0x000042d0
        /*0674*/ 	.word	0x00000000
        /*0678*/ 	.word	0x00000000
        /*067c*/ 	.short	0x0101
        /*067e*/ 	.byte	0xff
	.zero		1


	//   ....[87]....
        /*0680*/ 	.word	0x00004780
        /*0684*/ 	.word	0x000000ff
        /*0688*/ 	.word	0x000000d8
        /*068c*/ 	.short	0x010a
        /*068e*/ 	.byte	0x06
	.zero		1


	//   ....[88]....
        /*0690*/ 	.word	0x00004950
        /*0694*/ 	.word	0x000000ff
        /*0698*/ 	.word	0x000000c0
        /*069c*/ 	.short	0x010a
        /*069e*/ 	.byte	0x05
	.zero		1


	//   ....[89]....
        /*06a0*/ 	.word	0x00004d30
        /*06a4*/ 	.word	0x000000ff
        /*06a8*/ 	.word	0x000000b0
        /*06ac*/ 	.short	0x010b
        /*06ae*/ 	.byte	0x05
	.zero		1


	//   ....[90]....
        /*06b0*/ 	.word	0x00004d40
        /*06b4*/ 	.word	0x000000ff
        /*06b8*/ 	.word	0x00000000
        /*06bc*/ 	.short	0x0101
        /*06be*/ 	.byte	0x04
	.zero		1


	//   ....[91]....
        /*06c0*/ 	.word	0x00004d90
        /*06c4*/ 	.word	0x000000ff
        /*06c8*/ 	.word	0x00000000
        /*06cc*/ 	.short	0x010a
        /*06ce*/ 	.byte	0x04
	.zero		1


	//   ....[92]....
        /*06d0*/ 	.word	0x00004e30
        /*06d4*/ 	.word	0x00000000
        /*06d8*/ 	.word	0x00000000
        /*06dc*/ 	.short	0x010a
        /*06de*/ 	.byte	0xff
	.zero		1


	//   ....[93]....
        /*06e0*/ 	.word	0x00005090
        /*06e4*/ 	.word	0x000000ff
        /*06e8*/ 	.word	0x000000e0
        /*06ec*/ 	.short	0x010a
        /*06ee*/ 	.byte	0x04
	.zero		1


	//   ....[94]....
        /*06f0*/ 	.word	0x00005160
        /*06f4*/ 	.word	0x000000ff
        /*06f8*/ 	.word	0x00000000
        /*06fc*/ 	.short	0x0101
        /*06fe*/ 	.byte	0x04
	.zero		1


	//   ....[95]....
        /*0700*/ 	.word	0x00005d90
        /*0704*/ 	.word	0x00000000
        /*0708*/ 	.word	0x000000b0
        /*070c*/ 	.short	0x010a
        /*070e*/ 	.byte	0xff
	.zero		1


	//   ....[96]....
        /*0710*/ 	.word	0x00005e90
        /*0714*/ 	.word	0x00000012
        /*0718*/ 	.word	0x00000100
        /*071c*/ 	.short	0x010a
        /*071e*/ 	.byte	0xff
	.zero		1


	//   ....[97]....
        /*0720*/ 	.word	0x000060b0
        /*0724*/ 	.word	0x00000000
        /*0728*/ 	.word	0x000000b0
        /*072c*/ 	.short	0x010a
        /*072e*/ 	.byte	0xff
	.zero		1


	//   ....[98]....
        /*0730*/ 	.word	0x00006450
        /*0734*/ 	.word	0x00000012
        /*0738*/ 	.word	0x00000100
        /*073c*/ 	.short	0x010a
        /*073e*/ 	.byte	0xff
	.zero		1


	//   ....[99]....
        /*0740*/ 	.word	0x00007000
        /*0744*/ 	.word	0x000000ff
        /*0748*/ 	.word	0x00000000
        /*074c*/ 	.short	0x0101
        /*074e*/ 	.byte	0x04
	.zero		1


	//   ....[100]....
        /*0750*/ 	.word	0x00008d70
        /*0754*/ 	.word	0x00000000
        /*0758*/ 	.word	0x00000000
        /*075c*/ 	.short	0x0101
        /*075e*/ 	.byte	0xff
	.zero		1


	//   ....[101]....
        /*0760*/ 	.word	0x00008ff0
        /*0764*/ 	.word	0x00000000
        /*0768*/ 	.word	0x00000150
        /*076c*/ 	.short	0x010a
        /*076e*/ 	.byte	0xff
	.zero		1


	//   ....[102]....
        /*0770*/ 	.word	0x00009050
        /*0774*/ 	.word	0x00000000
        /*0778*/ 	.word	0x00000058
        /*077c*/ 	.short	0x010a
        /*077e*/ 	.byte	0xff
	.zero		1


	//   ....[103]....
        /*0780*/ 	.word	0x000090b0
        /*0784*/ 	.word	0x00000000
        /*0788*/ 	.word	0x00000058
        /*078c*/ 	.short	0x010a
        /*078e*/ 	.byte	0xff
	.zero		1


	//   ....[104]....
        /*0790*/ 	.word	0x00009100
        /*0794*/ 	.word	0x00000003
        /*0798*/ 	.word	0x000000e0
        /*079c*/ 	.short	0x010a
        /*079e*/ 	.byte	0xff
	.zero		1


	//   ....[105]....
        /*07a0*/ 	.word	0x00009160
        /*07a4*/ 	.word	0x00000000
        /*07a8*/ 	.word	0x00000000
        /*07ac*/ 	.short	0x010a
        /*07ae*/ 	.byte	0xff
	.zero		1


	//   ....[106]....
        /*07b0*/ 	.word	0x000091c0
        /*07b4*/ 	.word	0x00000000
        /*07b8*/ 	.word	0x00000000
        /*07bc*/ 	.short	0x010a
        /*07be*/ 	.byte	0xff
	.zero		1


	//   ....[107]....
        /*07c0*/ 	.word	0x00009220
        /*07c4*/ 	.word	0x00000000
        /*07c8*/ 	.word	0x00000000
        /*07cc*/ 	.short	0x010a
        /*07ce*/ 	.byte	0xff
	.zero		1


	//   ....[108]....
        /*07d0*/ 	.word	0x00009280
        /*07d4*/ 	.word	0x00000000
        /*07d8*/ 	.word	0x00000000
        /*07dc*/ 	.short	0x010a
        /*07de*/ 	.byte	0xff
	.zero		1


	//   ....[109]....
        /*07e0*/ 	.word	0x000092e0
        /*07e4*/ 	.word	0x00000000
        /*07e8*/ 	.word	0x00000000
        /*07ec*/ 	.short	0x010a
        /*07ee*/ 	.byte	0xff
	.zero		1


	//   ....[110]....
        /*07f0*/ 	.word	0x00009340
        /*07f4*/ 	.word	0x00000000
        /*07f8*/ 	.word	0x00000000
        /*07fc*/ 	.short	0x010a
        /*07fe*/ 	.byte	0xff
	.zero		1


	//   ....[111]....
        /*0800*/ 	.word	0x000093a0
        /*0804*/ 	.word	0x00000000
        /*0808*/ 	.word	0x00000000
        /*080c*/ 	.short	0x010a
        /*080e*/ 	.byte	0xff
	.zero		1


	//   ....[112]....
        /*0810*/ 	.word	0x00009400
        /*0814*/ 	.word	0x00000000
        /*0818*/ 	.word	0x00000000
        /*081c*/ 	.short	0x010a
        /*081e*/ 	.byte	0xff
	.zero		1


	//   ....[113]....
        /*0820*/ 	.word	0x00009460
        /*0824*/ 	.word	0x00000000
        /*0828*/ 	.word	0x00000000
        /*082c*/ 	.short	0x010a
        /*082e*/ 	.byte	0xff
	.zero		1


	//   ....[114]....
        /*0830*/ 	.word	0x000094c0
        /*0834*/ 	.word	0x00000000
        /*0838*/ 	.word	0x00000000
        /*083c*/ 	.short	0x010a
        /*083e*/ 	.byte	0xff
	.zero		1


	//   ....[115]....
        /*0840*/ 	.word	0x00009510
        /*0844*/ 	.word	0x00000002
        /*0848*/ 	.word	0x00000140
        /*084c*/ 	.short	0x010a
        /*084e*/ 	.byte	0xff
	.zero		1


	//   ....[116]....
        /*0850*/ 	.word	0x00009570
        /*0854*/ 	.word	0x00000002
        /*0858*/ 	.word	0x000000f0
        /*085c*/ 	.short	0x010a
        /*085e*/ 	.byte	0xff
	.zero		1


	//   ....[117]....
        /*0860*/ 	.word	0x000095c0
        /*0864*/ 	.word	0x00000002
        /*0868*/ 	.word	0x000000e0
        /*086c*/ 	.short	0x010a
        /*086e*/ 	.byte	0xff
	.zero		1


	//   ....[118]....
        /*0870*/ 	.word	0x00009620
        /*0874*/ 	.word	0x00000000
        /*0878*/ 	.word	0x000000f0
        /*087c*/ 	.short	0x010a
        /*087e*/ 	.byte	0xff
	.zero		1


	//   ....[119]....
        /*0880*/ 	.word	0x00009670
        /*0884*/ 	.word	0x00000000
        /*0888*/ 	.word	0x000000e0
        /*088c*/ 	.short	0x010a
        /*088e*/ 	.byte	0xff
	.zero		1


	//   ....[120]....
        /*0890*/ 	.word	0x000096d0
        /*0894*/ 	.word	0x00000002
        /*0898*/ 	.word	0x00000120
        /*089c*/ 	.short	0x010a
        /*089e*/ 	.byte	0xff
	.zero		1


	//   ....[121]....
        /*08a0*/ 	.word	0x00009730
        /*08a4*/ 	.word	0x00000000
        /*08a8*/ 	.word	0x00000000
        /*08ac*/ 	.short	0x010a
        /*08ae*/ 	.byte	0xff
	.zero		1


	//   ....[122]....
        /*08b0*/ 	.word	0x00009790
        /*08b4*/ 	.word	0x00000000
        /*08b8*/ 	.word	0x00000000
        /*08bc*/ 	.short	0x010a
        /*08be*/ 	.byte	0xff
	.zero		1


	//   ....[123]....
        /*08c0*/ 	.word	0x000097f0
        /*08c4*/ 	.word	0x00000000
        /*08c8*/ 	.word	0x00000000
        /*08cc*/ 	.short	0x010a
        /*08ce*/ 	.byte	0xff
	.zero		1


	//   ....[124]....
        /*08d0*/ 	.word	0x00009850
        /*08d4*/ 	.word	0x00000000
        /*08d8*/ 	.word	0x00000000
        /*08dc*/ 	.short	0x010a
        /*08de*/ 	.byte	0xff
	.zero		1


	//   ....[125]....
        /*08e0*/ 	.word	0x000098b0
        /*08e4*/ 	.word	0x00000000
        /*08e8*/ 	.word	0x00000000
        /*08ec*/ 	.short	0x010a
        /*08ee*/ 	.byte	0xff
	.zero		1


	//   ....[126]....
        /*08f0*/ 	.word	0x00009900
        /*08f4*/ 	.word	0x00000003
        /*08f8*/ 	.word	0x000000e0
        /*08fc*/ 	.short	0x010a
        /*08fe*/ 	.byte	0xff
	.zero		1


	//   ....[127]....
        /*0900*/ 	.word	0x00009960
        /*0904*/ 	.word	0x00000000
        /*0908*/ 	.word	0x000000d8
        /*090c*/ 	.short	0x010a
        /*090e*/ 	.byte	0xff
	.zero		1


	//   ....[128]....
        /*0910*/ 	.word	0x000099c0
        /*0914*/ 	.word	0x00000002
        /*0918*/ 	.word	0x000000c0
        /*091c*/ 	.short	0x010a
        /*091e*/ 	.byte	0xff
	.zero		1


	//   ....[129]....
        /*0920*/ 	.word	0x00009a20
        /*0924*/ 	.word	0x00000000
        /*0928*/ 	.word	0x00000000
        /*092c*/ 	.short	0x010a
        /*092e*/ 	.byte	0xff
	.zero		1


	//   ....[130]....
        /*0930*/ 	.word	0x00009a80
        /*0934*/ 	.word	0x00000000
        /*0938*/ 	.word	0x000000e0
        /*093c*/ 	.short	0x010a
        /*093e*/ 	.byte	0xff
	.zero		1


	//   ....[131]....
        /*0940*/ 	.word	0x00009ad0
        /*0944*/ 	.word	0x00000000
        /*0948*/ 	.word	0x000000b0
        /*094c*/ 	.short	0x010a
        /*094e*/ 	.byte	0xff
	.zero		1


	//   ....[132]....
        /*0950*/ 	.word	0x00009b20
        /*0954*/ 	.word	0x00000012
        /*0958*/ 	.word	0x00000100
        /*095c*/ 	.short	0x010a
        /*095e*/ 	.byte	0xff
	.zero		1


	//----- nvinfo : EIATTR_NUM_MBARRIERS
	.align		4
.L_47:
        /*0960*/ 	.byte	0x03, 0x38
        /*0962*/ 	.short	0x002c


	//----- nvinfo : EIATTR_EXIT_INSTR_OFFSETS
	.align		4
        /*0964*/ 	.byte	0x04, 0x1c
        /*0966*/ 	.short	(.L_49 - .L_48)


	//   ....[0]....
.L_48:
        /*0968*/ 	.word	0x00002b80


	//   ....[1]....
        /*096c*/ 	.word	0x00003070


	//   ....[2]....
        /*0970*/ 	.word	0x000030d0


	//   ....[3]....
        /*0974*/ 	.word	0x00003ef0


	//   ....[4]....
        /*0978*/ 	.word	0x00004e60


	//   ....[5]....
        /*097c*/ 	.word	0x00004ea0


	//   ....[6]....
        /*0980*/ 	.word	0x00008f00


	//   ....[7]....
        /*0984*/ 	.word	0x00008f80


	//   ....[8]....
        /*0988*/ 	.word	0x00008fb0


	//   ....[9]....
        /*098c*/ 	.word	0x00008fe0


	//----- nvinfo : EIATTR_MAX_THREADS
	.align		4
.L_49:
        /*0990*/ 	.byte	0x04, 0x05
        /*0992*/ 	.short	(.L_51 - .L_50)
.L_50:
        /*0994*/ 	.word	0x00000100
        /*0998*/ 	.word	0x00000001
        /*099c*/ 	.word	0x00000001


	//----- nvinfo : EIATTR_CRS_STACK_SIZE
	.align		4
.L_51:
        /*09a0*/ 	.byte	0x04, 0x1e
        /*09a2*/ 	.short	(.L_53 - .L_52)
.L_52:
        /*09a4*/ 	.word	0x00000000


	//----- nvinfo : EIATTR_CBANK_PARAM_SIZE
	.align		4
.L_53:
        /*09a8*/ 	.byte	0x03, 0x19
        /*09aa*/ 	.short	0x0800


	//----- nvinfo : EIATTR_PARAM_CBANK
	.align		4
        /*09ac*/ 	.byte	0x04, 0x0a
        /*09ae*/ 	.short	(.L_55 - .L_54)
	.align		4
.L_54:
        /*09b0*/ 	.word	index@(.nv.constant0._ZN7cutlass13device_kernelINS_4gemm6kernel13GemmUniversalIN4cute5tupleIJiiiiEEENS1_10collective13CollectiveMmaINS1_35MainloopSm100TmaUmmaWarpSpecializedILi11ELi2ELi4ENS5_IJNS4_1CILi1EEESB_SB_EEEEENS5_IJNSA_ILi128EEENSA_ILi112EEENSA_ILi32EEEEEENS_6half_tENS5_IJlSB_lEEESI_SJ_NS4_8TiledMMAINS4_8MMA_AtomIJNS4_20SM100_MMA_F16BF16_SSISI_SI_fLi128ELi112ELNS4_4UMMA5MajorE0ELSO_0ELNSN_7ScaleInE0ELSP_0EEEEEENS4_6LayoutISC_NS5_IJNSA_ILi0EEEST_ST_EEEEENS5_IJNS4_10UnderscoreESW_SW_EEEEENS4_13SM90_TMA_LOADENS4_14ComposedLayoutINS4_7SwizzleILi2ELi4ELi3EEENS4_18smem_ptr_flag_bitsILi16EEENSS_INS5_IJNSA_ILi8EEESG_EEENS5_IJSG_SB_EEEEEEEvNS4_8identityESZ_S19_vS1A_EENS_8epilogue10collective18CollectiveEpilogueINS1C_23Sm100TmaWarpSpecializedILi2ELi1ELi112ELb1ELb0EEEJSH_NS5_IJNSS_ISE_SB_EENSS_ISF_SB_EEEEESI_SJ_SI_SJ_NS1C_6fusion15FusionCallbacksIS1G_NS1K_17LinearCombinationISI_fSI_fLNS_15FloatRoundStyleE2EEESH_S1J_JEEENS4_5SM1004TMEM4LOAD26SM100_TMEM_LOAD_32dp32b16xESZ_NS10_INS11_ILi1ELi4ELi3EEES14_NSS_INS5_IJS15_NSA_ILi16EEEEEENS5_IJS1V_SB_EEEEEEENS4_39AutoVectorizingCopyWithAssumedAlignmentILi128EEENS4_14SM90_TMA_STOREES1Z_S21_S21_EEEvvEEEEvNT_6ParamsE)
        /*09b4*/ 	.short	0x0380
        /*09b6*/ 	.short	0x0800


	//----- nvinfo : EIATTR_SW_WAR
	.align		4
.L_55:
        /*09b8*/ 	.byte	0x04, 0x36
        /*09ba*/ 	.short	(.L_57 - .L_56)
.L_56:
        /*09bc*/ 	.word	0x00000008
.L_57:


//--------------------- .nv.callgraph             --------------------------
	.section	.nv.callgraph,"",@"SHT_CUDA_CALLGRAPH"
	.align	4
	.sectionentsize	8
	.align		4
        /*0000*/ 	.word	0x00000000
	.align		4
        /*0004*/ 	.word	0xffffffff
	.align		4
        /*0008*/ 	.word	index@(_ZN7cutlass13device_kernelINS_4gemm6kernel13GemmUniversalIN4cute5tupleIJiiiiEEENS1_10collective13CollectiveMmaINS1_35MainloopSm100TmaUmmaWarpSpecializedILi11ELi2ELi4ENS5_IJNS4_1CILi1EEESB_SB_EEEEENS5_IJNSA_ILi128EEENSA_ILi112EEENSA_ILi32EEEEEENS_6half_tENS5_IJlSB_lEEESI_SJ_NS4_8TiledMMAINS4_8MMA_AtomIJNS4_20SM100_MMA_F16BF16_SSISI_SI_fLi128ELi112ELNS4_4UMMA5MajorE0ELSO_0ELNSN_7ScaleInE0ELSP_0EEEEEENS4_6LayoutISC_NS5_IJNSA_ILi0EEEST_ST_EEEEENS5_IJNS4_10UnderscoreESW_SW_EEEEENS4_13SM90_TMA_LOADENS4_14ComposedLayoutINS4_7SwizzleILi2ELi4ELi3EEENS4_18smem_ptr_flag_bitsILi16EEENSS_INS5_IJNSA_ILi8EEESG_EEENS5_IJSG_SB_EEEEEEEvNS4_8identityESZ_S19_vS1A_EENS_8epilogue10collective18CollectiveEpilogueINS1C_23Sm100TmaWarpSpecializedILi2ELi1ELi112ELb1ELb0EEEJSH_NS5_IJNSS_ISE_SB_EENSS_ISF_SB_EEEEESI_SJ_SI_SJ_NS1C_6fusion15FusionCallbacksIS1G_NS1K_17LinearCombinationISI_fSI_fLNS_15FloatRoundStyleE2EEESH_S1J_JEEENS4_5SM1004TMEM4LOAD26SM100_TMEM_LOAD_32dp32b16xESZ_NS10_INS11_ILi1ELi4ELi3EEES14_NSS_INS5_IJS15_NSA_ILi16EEEEEENS5_IJS1V_SB_EEEEEEENS4_39AutoVectorizingCopyWithAssumedAlignmentILi128EEENS4_14SM90_TMA_STOREES1Z_S21_S21_EEEvvEEEEvNT_6ParamsE)
	.align		4
        /*000c*/ 	.word	index@(__assertfail)
	.align		4
        /*0010*/ 	.word	0x00000000
	.align		4
        /*0014*/ 	.word	0xfffffffe
	.align		4
        /*0018*/ 	.word	0x00000000
	.align		4
        /*001c*/ 	.word	0xfffffffd
	.align		4
        /*0020*/ 	.word	0x00000000
	.align		4
        /*0024*/ 	.word	0xfffffffc


//--------------------- .nv.constant4             --------------------------
	.section	.nv.constant4,"a",@progbits
	.align	8
	.align		8
.nv.constant4:
        /*0000*/ 	.dword	__assertfail
	.align		8
        /*0008*/ 	.dword	__unnamed_1
	.align		8
        /*0010*/ 	.dword	__unnamed_2
	.align		8
        /*0018*/ 	.dword	_ZN40_INTERNAL_7cec74b8_4_k_cu_8fdda6bb_123024cuda3std3__45__cpo5beginE
	.align		8
        /*0020*/ 	.dword	_ZN40_INTERNAL_7cec74b8_4_k_cu_8fdda6bb_123024cuda3std3__45__cpo3endE
	.align		8
        /*0028*/ 	.dword	_ZN40_INTERNAL_7cec74b8_4_k_cu_8fdda6bb_123024cuda3std3__45__cpo6cbeginE
	.align		8
        /*0030*/ 	.dword	_ZN40_INTERNAL_7cec74b8_4_k_cu_8fdda6bb_123024cuda3std3__45__cpo4cendE
	.align		8
        /*0038*/ 	.dword	_ZN40_INTERNAL_7cec74b8_4_k_cu_8fdda6bb_123024cuda3std3__442_GLOBAL__N__7cec74b8_4_k_cu_8fdda6bb_123026ignoreE
	.align		8
        /*0040*/ 	.dword	_ZN40_INTERNAL_7cec74b8_4_k_cu_8fdda6bb_123024cuda3std3__419piecewise_constructE
	.align		8
        /*0048*/ 	.dword	_ZN40_INTERNAL_7cec74b8_4_k_cu_8fdda6bb_123024cuda3std3__48in_placeE
	.align		8
        /*0050*/ 	.dword	_ZN40_INTERNAL_7cec74b8_4_k_cu_8fdda6bb_123024cuda3std6ranges3__45__cpo4swapE
	.align		8
        /*0058*/ 	.dword	_ZN40_INTERNAL_7cec74b8_4_k_cu_8fdda6bb_123024cuda3std6ranges3__45__cpo9iter_moveE
	.align		8
        /*0060*/ 	.dword	_ZN40_INTERNAL_7cec74b8_4_k_cu_8fdda6bb_123024cute7productE
	.align		8
        /*0068*/ 	.dword	_ZN40_INTERNAL_7cec74b8_4_k_cu_8fdda6bb_123024cute1_E
	.align		8
        /*0070*/ 	.dword	$str$25
	.align		8
        /*0078*/ 	.dword	$str$26
	.align		8
        /*0080*/ 	.dword	$str$27
	.align		8
        /*0088*/ 	.dword	$str$28


//--------------------- .text._ZN7cutlass13device_kernelINS_4gemm6kernel13GemmUniversalIN4cute5tupleIJiiiiEEENS1_10collective13CollectiveMmaINS1_35MainloopSm100TmaUmmaWarpSpecializedILi11ELi2ELi4ENS5_IJNS4_1CILi1EEESB_SB_EEEEENS5_IJNSA_ILi128EEENSA_ILi112EEENSA_ILi32EEEEEENS_6half_tENS5_IJlSB_lEEESI_SJ_NS4_8TiledMMAINS4_8MMA_AtomIJNS4_20SM100_MMA_F16BF16_SSISI_SI_fLi128ELi112ELNS4_4UMMA5MajorE0ELSO_0ELNSN_7ScaleInE0ELSP_0EEEEEENS4_6LayoutISC_NS5_IJNSA_ILi0EEEST_ST_EEEEENS5_IJNS4_10UnderscoreESW_SW_EEEEENS4_13SM90_TMA_LOADENS4_14ComposedLayoutINS4_7SwizzleILi2ELi4ELi3EEENS4_18smem_ptr_flag_bitsILi16EEENSS_INS5_IJNSA_ILi8EEESG_EEENS5_IJSG_SB_EEEEEEEvNS4_8identityESZ_S19_vS1A_EENS_8epilogue10collective18CollectiveEpilogueINS1C_23Sm100TmaWarpSpecializedILi2ELi1ELi112ELb1ELb0EEEJSH_NS5_IJNSS_ISE_SB_EENSS_ISF_SB_EEEEESI_SJ_SI_SJ_NS1C_6fusion15FusionCallbacksIS1G_NS1K_17LinearCombinationISI_fSI_fLNS_15FloatRoundStyleE2EEESH_S1J_JEEENS4_5SM1004TMEM4LOAD26SM100_TMEM_LOAD_32dp32b16xESZ_NS10_INS11_ILi1ELi4ELi3EEES14_NSS_INS5_IJS15_NSA_ILi16EEEEEENS5_IJS1V_SB_EEEEEEENS4_39AutoVectorizingCopyWithAssumedAlignmentILi128EEENS4_14SM90_TMA_STOREES1Z_S21_S21_EEEvvEEEEvNT_6ParamsE --------------------------
	.section	.text._ZN7cutlass13device_kernelINS_4gemm6kernel13GemmUniversalIN4cute5tupleIJiiiiEEENS1_10collective13CollectiveMmaINS1_35MainloopSm100TmaUmmaWarpSpecializedILi11ELi2ELi4ENS5_IJNS4_1CILi1EEESB_SB_EEEEENS5_IJNSA_ILi128EEENSA_ILi112EEENSA_ILi32EEEEEENS_6half_tENS5_IJlSB_lEEESI_SJ_NS4_8TiledMMAINS4_8MMA_AtomIJNS4_20SM100_MMA_F16BF16_SSISI_SI_fLi128ELi112ELNS4_4UMMA5MajorE0ELSO_0ELNSN_7ScaleInE0ELSP_0EEEEEENS4_6LayoutISC_NS5_IJNSA_ILi0EEEST_ST_EEEEENS5_IJNS4_10UnderscoreESW_SW_EEEEENS4_13SM90_TMA_LOADENS4_14ComposedLayoutINS4_7SwizzleILi2ELi4ELi3EEENS4_18smem_ptr_flag_bitsILi16EEENSS_INS5_IJNSA_ILi8EEESG_EEENS5_IJSG_SB_EEEEEEEvNS4_8identityESZ_S19_vS1A_EENS_8epilogue10collective18CollectiveEpilogueINS1C_23Sm100TmaWarpSpecializedILi2ELi1ELi112ELb1ELb0EEEJSH_NS5_IJNSS_ISE_SB_EENSS_ISF_SB_EEEEESI_SJ_SI_SJ_NS1C_6fusion15FusionCallbacksIS1G_NS1K_17LinearCombinationISI_fSI_fLNS_15FloatRoundStyleE2EEESH_S1J_JEEENS4_5SM1004TMEM4LOAD26SM100_TMEM_LOAD_32dp32b16xESZ_NS10_INS11_ILi1ELi4ELi3EEES14_NSS_INS5_IJS15_NSA_ILi16EEEEEENS5_IJS1V_SB_EEEEEEENS4_39AutoVectorizingCopyWithAssumedAlignmentILi128EEENS4_14SM90_TMA_STOREES1Z_S21_S21_EEEvvEEEEvNT_6ParamsE,"ax",@progbits
	.align	128
.text._ZN7cutlass13device_kernelINS_4gemm6kernel13GemmUniversalIN4cute5tupleIJiiiiEEENS1_10collective13CollectiveMmaINS1_35MainloopSm100TmaUmmaWarpSpecializedILi11ELi2ELi4ENS5_IJNS4_1CILi1EEESB_SB_EEEEENS5_IJNSA_ILi128EEENSA_ILi112EEENSA_ILi32EEEEEENS_6half_tENS5_IJlSB_lEEESI_SJ_NS4_8TiledMMAINS4_8MMA_AtomIJNS4_20SM100_MMA_F16BF16_SSISI_SI_fLi128ELi112ELNS4_4UMMA5MajorE0ELSO_0ELNSN_7ScaleInE0ELSP_0EEEEEENS4_6LayoutISC_NS5_IJNSA_ILi0EEEST_ST_EEEEENS5_IJNS4_10UnderscoreESW_SW_EEEEENS4_13SM90_TMA_LOADENS4_14ComposedLayoutINS4_7SwizzleILi2ELi4ELi3EEENS4_18smem_ptr_flag_bitsILi16EEENSS_INS5_IJNSA_ILi8EEESG_EEENS5_IJSG_SB_EEEEEEEvNS4_8identityESZ_S19_vS1A_EENS_8epilogue10collective18CollectiveEpilogueINS1C_23Sm100TmaWarpSpecializedILi2ELi1ELi112ELb1ELb0EEEJSH_NS5_IJNSS_ISE_SB_EENSS_ISF_SB_EEEEESI_SJ_SI_SJ_NS1C_6fusion15FusionCallbacksIS1G_NS1K_17LinearCombinationISI_fSI_fLNS_15FloatRoundStyleE2EEESH_S1J_JEEENS4_5SM1004TMEM4LOAD26SM100_TMEM_LOAD_32dp32b16xESZ_NS10_INS11_ILi1ELi4ELi3EEES14_NSS_INS5_IJS15_NSA_ILi16EEEEEENS5_IJS1V_SB_EEEEEEENS4_39AutoVectorizingCopyWithAssumedAlignmentILi128EEENS4_14SM90_TMA_STOREES1Z_S21_S21_EEEvvEEEEvNT_6ParamsE:
        .type           _ZN7cutlass13device_kernelINS_4gemm6kernel13GemmUniversalIN4cute5tupleIJiiiiEEENS1_10collective13CollectiveMmaINS1_35MainloopSm100TmaUmmaWarpSpecializedILi11ELi2ELi4ENS5_IJNS4_1CILi1EEESB_SB_EEEEENS5_IJNSA_ILi128EEENSA_ILi112EEENSA_ILi32EEEEEENS_6half_tENS5_IJlSB_lEEESI_SJ_NS4_8TiledMMAINS4_8MMA_AtomIJNS4_20SM100_MMA_F16BF16_SSISI_SI_fLi128ELi112ELNS4_4UMMA5MajorE0ELSO_0ELNSN_7ScaleInE0ELSP_0EEEEEENS4_6LayoutISC_NS5_IJNSA_ILi0EEEST_ST_EEEEENS5_IJNS4_10UnderscoreESW_SW_EEEEENS4_13SM90_TMA_LOADENS4_14ComposedLayoutINS4_7SwizzleILi2ELi4ELi3EEENS4_18smem_ptr_flag_bitsILi16EEENSS_INS5_IJNSA_ILi8EEESG_EEENS5_IJSG_SB_EEEEEEEvNS4_8identityESZ_S19_vS1A_EENS_8epilogue10collective18CollectiveEpilogueINS1C_23Sm100TmaWarpSpecializedILi2ELi1ELi112ELb1ELb0EEEJSH_NS5_IJNSS_ISE_SB_EENSS_ISF_SB_EEEEESI_SJ_SI_SJ_NS1C_6fusion15FusionCallbacksIS1G_NS1K_17LinearCombinationISI_fSI_fLNS_15FloatRoundStyleE2EEESH_S1J_JEEENS4_5SM1004TMEM4LOAD26SM100_TMEM_LOAD_32dp32b16xESZ_NS10_INS11_ILi1ELi4ELi3EEES14_NSS_INS5_IJS15_NSA_ILi16EEEEEENS5_IJS1V_SB_EEEEEEENS4_39AutoVectorizingCopyWithAssumedAlignmentILi128EEENS4_14SM90_TMA_STOREES1Z_S21_S21_EEEvvEEEEvNT_6ParamsE,@function
        .size           _ZN7cutlass13device_kernelINS_4gemm6kernel13GemmUniversalIN4cute5tupleIJiiiiEEENS1_10collective13CollectiveMmaINS1_35MainloopSm100TmaUmmaWarpSpecializedILi11ELi2ELi4ENS5_IJNS4_1CILi1EEESB_SB_EEEEENS5_IJNSA_ILi128EEENSA_ILi112EEENSA_ILi32EEEEEENS_6half_tENS5_IJlSB_lEEESI_SJ_NS4_8TiledMMAINS4_8MMA_AtomIJNS4_20SM100_MMA_F16BF16_SSISI_SI_fLi128ELi112ELNS4_4UMMA5MajorE0ELSO_0ELNSN_7ScaleInE0ELSP_0EEEEEENS4_6LayoutISC_NS5_IJNSA_ILi0EEEST_ST_EEEEENS5_IJNS4_10UnderscoreESW_SW_EEEEENS4_13SM90_TMA_LOADENS4_14ComposedLayoutINS4_7SwizzleILi2ELi4ELi3EEENS4_18smem_ptr_flag_bitsILi16EEENSS_INS5_IJNSA_ILi8EEESG_EEENS5_IJSG_SB_EEEEEEEvNS4_8identityESZ_S19_vS1A_EENS_8epilogue10collective18CollectiveEpilogueINS1C_23Sm100TmaWarpSpecializedILi2ELi1ELi112ELb1ELb0EEEJSH_NS5_IJNSS_ISE_SB_EENSS_ISF_SB_EEEEESI_SJ_SI_SJ_NS1C_6fusion15FusionCallbacksIS1G_NS1K_17LinearCombinationISI_fSI_fLNS_15FloatRoundStyleE2EEESH_S1J_JEEENS4_5SM1004TMEM4LOAD26SM100_TMEM_LOAD_32dp32b16xESZ_NS10_INS11_ILi1ELi4ELi3EEES14_NSS_INS5_IJS15_NSA_ILi16EEEEEENS5_IJS1V_SB_EEEEEEENS4_39AutoVectorizingCopyWithAssumedAlignmentILi128EEENS4_14SM90_TMA_STOREES1Z_S21_S21_EEEvvEEEEvNT_6ParamsE,(.L_x_166 - _ZN7cutlass13device_kernelINS_4gemm6kernel13GemmUniversalIN4cute5tupleIJiiiiEEENS1_10collective13CollectiveMmaINS1_35MainloopSm100TmaUmmaWarpSpecializedILi11ELi2ELi4ENS5_IJNS4_1CILi1EEESB_SB_EEEEENS5_IJNSA_ILi128EEENSA_ILi112EEENSA_ILi32EEEEEENS_6half_tENS5_IJlSB_lEEESI_SJ_NS4_8TiledMMAINS4_8MMA_AtomIJNS4_20SM100_MMA_F16BF16_SSISI_SI_fLi128ELi112ELNS4_4UMMA5MajorE0ELSO_0ELNSN_7ScaleInE0ELSP_0EEEEEENS4_6LayoutISC_NS5_IJNSA_ILi0EEEST_ST_EEEEENS5_IJNS4_10UnderscoreESW_SW_EEEEENS4_13SM90_TMA_LOADENS4_14ComposedLayoutINS4_7SwizzleILi2ELi4ELi3EEENS4_18smem_ptr_flag_bitsILi16EEENSS_INS5_IJNSA_ILi8EEESG_EEENS5_IJSG_SB_EEEEEEEvNS4_8identityESZ_S19_vS1A_EENS_8epilogue10collective18CollectiveEpilogueINS1C_23Sm100TmaWarpSpecializedILi2ELi1ELi112ELb1ELb0EEEJSH_NS5_IJNSS_ISE_SB_EENSS_ISF_SB_EEEEESI_SJ_SI_SJ_NS1C_6fusion15FusionCallbacksIS1G_NS1K_17LinearCombinationISI_fSI_fLNS_15FloatRoundStyleE2EEESH_S1J_JEEENS4_5SM1004TMEM4LOAD26SM100_TMEM_LOAD_32dp32b16xESZ_NS10_INS11_ILi1ELi4ELi3EEES14_NSS_INS5_IJS15_NSA_ILi16EEEEEENS5_IJS1V_SB_EEEEEEENS4_39AutoVectorizingCopyWithAssumedAlignmentILi128EEENS4_14SM90_TMA_STOREES1Z_S21_S21_EEEvvEEEEvNT_6ParamsE)
        .other          _ZN7cutlass13device_kernelINS_4gemm6kernel13GemmUniversalIN4cute5tupleIJiiiiEEENS1_10collective13CollectiveMmaINS1_35MainloopSm100TmaUmmaWarpSpecializedILi11ELi2ELi4ENS5_IJNS4_1CILi1EEESB_SB_EEEEENS5_IJNSA_ILi128EEENSA_ILi112EEENSA_ILi32EEEEEENS_6half_tENS5_IJlSB_lEEESI_SJ_NS4_8TiledMMAINS4_8MMA_AtomIJNS4_20SM100_MMA_F16BF16_SSISI_SI_fLi128ELi112ELNS4_4UMMA5MajorE0ELSO_0ELNSN_7ScaleInE0ELSP_0EEEEEENS4_6LayoutISC_NS5_IJNSA_ILi0EEEST_ST_EEEEENS5_IJNS4_10UnderscoreESW_SW_EEEEENS4_13SM90_TMA_LOADENS4_14ComposedLayoutINS4_7SwizzleILi2ELi4ELi3EEENS4_18smem_ptr_flag_bitsILi16EEENSS_INS5_IJNSA_ILi8EEESG_EEENS5_IJSG_SB_EEEEEEEvNS4_8identityESZ_S19_vS1A_EENS_8epilogue10collective18CollectiveEpilogueINS1C_23Sm100TmaWarpSpecializedILi2ELi1ELi112ELb1ELb0EEEJSH_NS5_IJNSS_ISE_SB_EENSS_ISF_SB_EEEEESI_SJ_SI_SJ_NS1C_6fusion15FusionCallbacksIS1G_NS1K_17LinearCombinationISI_fSI_fLNS_15FloatRoundStyleE2EEESH_S1J_JEEENS4_5SM1004TMEM4LOAD26SM100_TMEM_LOAD_32dp32b16xESZ_NS10_INS11_ILi1ELi4ELi3EEES14_NSS_INS5_IJS15_NSA_ILi16EEEEEENS5_IJS1V_SB_EEEEEEENS4_39AutoVectorizingCopyWithAssumedAlignmentILi128EEENS4_14SM90_TMA_STOREES1Z_S21_S21_EEEvvEEEEvNT_6ParamsE,@"STO_CUDA_ENTRY STV_DEFAULT"
_ZN7cutlass13device_kernelINS_4gemm6kernel13GemmUniversalIN4cute5tupleIJiiiiEEENS1_10collective13CollectiveMmaINS1_35MainloopSm100TmaUmmaWarpSpecializedILi11ELi2ELi4ENS5_IJNS4_1CILi1EEESB_SB_EEEEENS5_IJNSA_ILi128EEENSA_ILi112EEENSA_ILi32EEEEEENS_6half_tENS5_IJlSB_lEEESI_SJ_NS4_8TiledMMAINS4_8MMA_AtomIJNS4_20SM100_MMA_F16BF16_SSISI_SI_fLi128ELi112ELNS4_4UMMA5MajorE0ELSO_0ELNSN_7ScaleInE0ELSP_0EEEEEENS4_6LayoutISC_NS5_IJNSA_ILi0EEEST_ST_EEEEENS5_IJNS4_10UnderscoreESW_SW_EEEEENS4_13SM90_TMA_LOADENS4_14ComposedLayoutINS4_7SwizzleILi2ELi4ELi3EEENS4_18smem_ptr_flag_bitsILi16EEENSS_INS5_IJNSA_ILi8EEESG_EEENS5_IJSG_SB_EEEEEEEvNS4_8identityESZ_S19_vS1A_EENS_8epilogue10collective18CollectiveEpilogueINS1C_23Sm100TmaWarpSpecializedILi2ELi1ELi112ELb1ELb0EEEJSH_NS5_IJNSS_ISE_SB_EENSS_ISF_SB_EEEEESI_SJ_SI_SJ_NS1C_6fusion15FusionCallbacksIS1G_NS1K_17LinearCombinationISI_fSI_fLNS_15FloatRoundStyleE2EEESH_S1J_JEEENS4_5SM1004TMEM4LOAD26SM100_TMEM_LOAD_32dp32b16xESZ_NS10_INS11_ILi1ELi4ELi3EEES14_NSS_INS5_IJS15_NSA_ILi16EEEEEENS5_IJS1V_SB_EEEEEEENS4_39AutoVectorizingCopyWithAssumedAlignmentILi128EEENS4_14SM90_TMA_STOREES1Z_S21_S21_EEEvvEEEEvNT_6ParamsE:
[----:B------:R-:W1:Y:S01]  /*0000*/  LDC R1, c[0x0][0x37c] ;  /* 0x0000df00ff017b82 */ /* 0x000e620000000800 */
[----:B------:R-:W2:Y:S01]  /*0010*/  S2R R2, SR_TID.X ;  /* 0x0000000000027919 */ /* 0x000ea20000002100 */
[----:B------:R-:W3:Y:S01]  /*0020*/  LDCU.64 UR8, c[0x0][0x890] ;  /* 0x00011200ff0877ac */ /* 0x000ee20008000a00 */
[----:B------:R-:W-:Y:S02]  /*0030*/  PRMT R232, RZ, 0x7610, R232 ;  /* 0x00007610ffe87816 */ /* 0x000fe400000000e8 */
[----:B------:R-:W-:Y:S01]  /*0040*/  ELECT P3, URZ, PT ;  /* 0x0000000000ff782f */ /* 0x000fe20003860000 */
[----:B---3--:R-:W-:-:S04]  /*0050*/  UISETP.NE.U32.AND UP0, UPT, UR8, URZ, UPT ;  /* 0x000000ff0800728c */ /* 0x008fc8000bf05070 */
[----:B------:R-:W-:Y:S01]  /*0060*/  UISETP.NE.AND.EX UP0, UPT, UR9, URZ, UPT, UP0 ;  /* 0x000000ff0900728c */ /* 0x000fe2000bf05300 */
[----:B--2---:R-:W-:-:S05]  /*0070*/  SHF.R.U32.HI R233, RZ, 0x5, R2 ;  /* 0x00000005ffe97819 */ /* 0x004fca0000011602 */
[----:B------:R-:W2:Y:S02]  /*0080*/  SHFL.IDX PT, R0, R233, RZ, 0x1f ;  /* 0x00001fffe9007589 */ /* 0x000ea400000e0000 */
[----:B--2---:R-:W-:Y:S01]  /*0090*/  R2UR UR18, R0 ;  /* 0x00000000001272ca */ /* 0x004fe200000e0000 */
[----:B-1----:R-:W-:-:S14]  /*00a0*/  BRA.U UP0, `(.L_x_0) ;  /* 0x0000000100307547 */ /* 0x002fdc000b800000 */
[----:B------:R-:W1:Y:S02]  /*00b0*/  LDCU.64 UR4, c[0x0][0x888] ;  /* 0x00011100ff0477ac */ /* 0x000e640008000a00 */
[----:B-1----:R-:W-:-:S04]  /*00c0*/  UISETP.NE.U32.AND UP0, UPT, UR4, URZ, UPT ;  /* 0x000000ff0400728c */ /* 0x002fc8000bf05070 */
[----:B------:R-:W-:-:S09]  /*00d0*/  UISETP.NE.AND.EX UP0, UPT, UR5, URZ, UPT, UP0 ;  /* 0x000000ff0500728c */ /* 0x000fd2000bf05300 */
[----:B------:R-:W-:Y:S05]  /*00e0*/  BRA.U !UP0, `(.L_x_1) ;  /* 0x0000000108147547 */ /* 0x000fea000b800000 */
[----:B------:R-:W1:Y:S01]  /*00f0*/  LDC.64 R4, c[0x0][0x888] ;  /* 0x00022200ff047b82 */ /* 0x000e620000000a00 */
[----:B------:R-:W1:Y:S02]  /*0100*/  LDCU.64 UR4, c[0x0][0x358] ;  /* 0x00006b00ff0477ac */ /* 0x000e640008000a00 */
[----:B-1----:R1:W5:Y:S01]  /*0110*/  LDG.E R121, desc[UR4][R4.64] ;  /* 0x0000000404797981 */ /* 0x002362000c1e1900 */
[----:B------:R-:W-:Y:S01]  /*0120*/  HFMA2 R232, -RZ, RZ, 0, 5.9604644775390625e-08 ;  /* 0x00000001ffe87431 */ /* 0x000fe200000001ff */
[----:B------:R-:W-:Y:S05]  /*0130*/  BRA `(.L_x_0) ;  /* 0x00000000000c7947 */ /* 0x000fea0003800000 */
.L_x_1:
[----:B------:R-:W1:Y:S01]  /*0140*/  LDCU UR4, c[0x0][0x880] ;  /* 0x00011000ff0477ac */ /* 0x000e620008000800 */
[----:B------:R-:W-:Y:S01]  /*0150*/  HFMA2 R232, -RZ, RZ, 0, 5.9604644775390625e-08 ;  /* 0x00000001ffe87431 */ /* 0x000fe200000001ff */
[----:B-1----:R-:W-:-:S07]  /*0160*/  MOV R121, UR4 ;  /* 0x0000000400797c02 */ /* 0x002fce0008000f00 */
.L_x_0:
[----:B------:R-:W2:Y:S02]  /*0170*/  LDCU.64 UR4, c[0x0][0x8b0] ;  /* 0x00011600ff0477ac */ /* 0x000ea40008000a00 */
[----:B--2---:R-:W-:-:S04]  /*0180*/  UISETP.NE.U32.AND UP0, UPT, UR4, URZ, UPT ;  /* 0x000000ff0400728c */ /* 0x004fc8000bf05070 */
[----:B------:R-:W-:-:S09]  /*0190*/  UISETP.NE.AND.EX UP0, UPT, UR5, URZ, UPT, UP0 ;  /* 0x000000ff0500728c */ /* 0x000fd2000bf05300 */
[----:B------:R-:W-:Y:S05]  /*01a0*/  BRA.U UP0, `(.L_x_2) ;  /* 0x0000000100287547 */ /* 0x000fea000b800000 */
[----:B------:R-:W2:Y:S02]  /*01b0*/  LDCU.64 UR4, c[0x0][0x8a8] ;  /* 0x00011500ff0477ac */ /* 0x000ea40008000a00 */
[----:B--2---:R-:W-:-:S04]  /*01c0*/  UISETP.NE.U32.AND UP0, UPT, UR4, URZ, UPT ;  /* 0x000000ff0400728c */ /* 0x004fc8000bf05070 */
[----:B------:R-:W-:-:S09]  /*01d0*/  UISETP.NE.AND.EX UP0, UPT, UR5, URZ, UPT, UP0 ;  /* 0x000000ff0500728c */ /* 0x000fd2000bf05300 */
[----:B------:R-:W-:Y:S05]  /*01e0*/  BRA.U !UP0, `(.L_x_3) ;  /* 0x0000000108107547 */ /* 0x000fea000b800000 */
[----:B-1----:R-:W1:Y:S01]  /*01f0*/  LDC.64 R4, c[0x0][0x8a8] ;  /* 0x00022a00ff047b82 */ /* 0x002e620000000a00 */
[----:B------:R-:W1:Y:S02]  /*0200*/  LDCU.64 UR4, c[0x0][0x358] ;  /* 0x00006b00ff0477ac */ /* 0x000e640008000a00 */
[----:B-1----:R2:W5:Y:S01]  /*0210*/  LDG.E R120, desc[UR4][R4.64] ;  /* 0x0000000404787981 */ /* 0x002562000c1e1900 */
[----:B------:R-:W-:Y:S05]  /*0220*/  BRA `(.L_x_2) ;  /* 0x0000000000087947 */ /* 0x000fea0003800000 */
.L_x_3:
[----:B------:R-:W2:Y:S02]  /*0230*/  LDCU UR4, c[0x0][0x8a0] ;  /* 0x00011400ff0477ac */ /* 0x000ea40008000800 */
[----:B--2---:R-:W-:Y:S02]  /*0240*/  MOV R120, UR4 ;  /* 0x0000000400787c02 */ /* 0x004fe40008000f00 */
.L_x_2:
[----:B-12---:R-:W-:Y:S01]  /*0250*/  IMAD.U32 R4, RZ, RZ, UR18 ;  /* 0x00000012ff047e24 */ /* 0x006fe2000f8e00ff */
[----:B------:R-:W-:Y:S04]  /*0260*/  BSSY.RECONVERGENT B0, `(.L_x_4) ;  /* 0x000000c000007945 */ /* 0x000fe80003800200 */
[C---:B------:R-:W-:Y:S02]  /*0270*/  ISETP.NE.OR P1, PT, R4.reuse, 0x1, !P3 ;  /* 0x000000010400780c */ /* 0x040fe40005f25670 */
[----:B------:R-:W-:-:S11]  /*0280*/  ISETP.NE.OR P0, PT, R4, 0x3, !P3 ;  /* 0x000000030400780c */ /* 0x000fd60005f05670 */
[----:B------:R-:W-:Y:S05]  /*0290*/  @P1 BRA `(.L_x_5) ;  /* 0x0000000000201947 */ /* 0x000fea0003800000 */
[----:B------:R-:W1:Y:S02]  /*02a0*/  LDCU.64 UR4, c[0x0][0x348] ;  /* 0x00006900ff0477ac */ /* 0x000e640008000a00 */
[----:B-1----:R-:W-:Y:S02]  /*02b0*/  UIADD3 UR6, UP1, UPT, UR4, 0x80, URZ ;  /* 0x0000008004067890 */ /* 0x002fe4000ff3e0ff */
[----:B------:R-:W-:Y:S02]  /*02c0*/  UIADD3 UR4, UP0, UPT, UR4, 0x180, URZ ;  /* 0x0000018004047890 */ /* 0x000fe4000ff1e0ff */
[----:B------:R-:W-:Y:S02]  /*02d0*/  UIADD3.X UR7, UPT, UPT, URZ, UR5, URZ, UP1, !UPT ;  /* 0x00000005ff077290 */ /* 0x000fe40008ffe4ff */
[----:B------:R-:W-:-:S07]  /*02e0*/  UIADD3.X UR5, UPT, UPT, URZ, UR5, URZ, UP0, !UPT ;  /* 0x00000005ff057290 */ /* 0x000fce00087fe4ff */
[----:B------:R1:W-:Y:S02]  /*02f0*/  UTMACCTL.PF [UR6] ;  /* 0x00000000060079b9 */ /* 0x0003e40008040000 */
[----:B------:R1:W-:Y:S02]  /*0300*/  UTMACCTL.PF [UR4] ;  /* 0x00000000040079b9 */ /* 0x0003e40008040000 */
[----:B-1----:R-:W-:Y:S01]  /*0310*/  NOP ;  /* 0x0000000000007918 */ /* 0x002fe20000000000 */
.L_x_5:
[----:B------:R-:W-:Y:S05]  /*0320*/  BSYNC.RECONVERGENT B0 ;  /* 0x0000000000007941 */ /* 0x000fea0003800200 */
.L_x_4:
[----:B------:R-:W-:Y:S04]  /*0330*/  BSSY.RECONVERGENT B0, `(.L_x_6) ;  /* 0x000000a000007945 */ /* 0x000fe80003800200 */
        /* <DEDUP_REMOVED lines=9> */
.L_x_7:
[----:B------:R-:W-:Y:S05]  /*03d0*/  BSYNC.RECONVERGENT B0 ;  /* 0x0000000000007941 */ /* 0x000fea0003800200 */
.L_x_6:
[----:B------:R-:W1:Y:S01]  /*03e0*/  LDCU.64 UR4, c[0x0][0x888] ;  /* 0x00011100ff0477ac */ /* 0x000e620008000a00 */
[----:B------:R-:W-:Y:S02]  /*03f0*/  UISETP.EQ.U32.AND UP1, UPT, UR8, URZ, UPT ;  /* 0x000000ff0800728c */ /* 0x000fe4000bf22070 */
[----:B------:R-:W-:Y:S02]  /*0400*/  UPLOP3.LUT UP3, UPT, UPT, UPT, UPT, 0x80, 0x8 ;  /* 0x000000000008789c */ /* 0x000fe40003f6f070 */
[----:B-1----:R-:W-:-:S04]  /*0410*/  UISETP.NE.U32.AND UP0, UPT, UR4, URZ, UPT ;  /* 0x000000ff0400728c */ /* 0x002fc8000bf05070 */
[----:B------:R-:W-:-:S04]  /*0420*/  UISETP.NE.AND.EX UP2, UPT, UR5, URZ, UPT, UP0 ;  /* 0x000000ff0500728c */ /* 0x000fc8000bf45300 */
[----:B------:R-:W-:-:S04]  /*0430*/  UISETP.EQ.OR.EX UP4, UPT, UR9, URZ, !UP2, UP1 ;  /* 0x000000ff0900728c */ /* 0x000fc8000d782710 */
[----:B------:R-:W-:-:S05]  /*0440*/  UP2UR UR63, UPR, URZ, 0x10 ;  /* 0x00000010ff3f7883 */ /* 0x000fca0008000000 */
[----:B------:R-:W-:Y:S07]  /*0450*/  BRA.U !UP4, `(.L_x_8) ;  /* 0x000000010c207547 */ /* 0x000fee000b800000 */
[----:B------:R-:W-:Y:S01]  /*0460*/  UISETP.NE.U32.AND UP1, UPT, UR8, URZ, UPT ;  /* 0x000000ff0800728c */ /* 0x000fe2000bf25070 */
[----:B-----5:R-:W-:Y:S01]  /*0470*/  FSETP.NEU.AND P0, PT, R121, RZ, PT ;  /* 0x000000ff7900720b */ /* 0x020fe20003f0d000 */
[----:B------:R-:W-:Y:S02]  /*0480*/  USEL UR4, URZ, 0xffffffff, UP2 ;  /* 0xffffffffff047887 */ /* 0x000fe40009000000 */
[----:B------:R-:W-:-:S10]  /*0490*/  UISETP.NE.AND.EX UP1, UPT, UR9, URZ, UPT, UP1 ;  /* 0x000000ff0900728c */ /* 0x000fd4000bf25310 */
[----:B------:R-:W-:Y:S01]  /*04a0*/  VOTEU.ANY UP0, P0 ;  /* 0x0000000000ff7886 */ /* 0x000fe20000000100 */
[----:B------:R-:W-:-:S04]  /*04b0*/  @!UP1 USEL UR4, URZ, 0xffffffff, UP0 ;  /* 0xffffffffff049887 */ /* 0x000fc80008000000 */
[----:B------:R-:W-:-:S04]  /*04c0*/  ULOP3.LUT UR4, UR4, 0x1, URZ, 0xc0, !UPT ;  /* 0x0000000104047892 */ /* 0x000fc8000f8ec0ff */
[----:B------:R-:W-:-:S11]  /*04d0*/  UISETP.NE.U32.AND UP3, UPT, UR4, 0x1, UPT ;  /* 0x000000010400788c */ /* 0x000fd6000bf65070 */
.L_x_8:
[----:B------:R-:W1:Y:S01]  /*04e0*/  SHFL.IDX PT, R0, R233, RZ, 0x1f ;  /* 0x00001fffe9007589 */ /* 0x000e6200000e0000 */
[----:B------:R-:W-:-:S04]  /*04f0*/  UISETP.NE.AND UP0, UPT, UR18, 0x2, UPT ;  /* 0x000000021200788c */ /* 0x000fc8000bf05270 */
[----:B------:R-:W-:Y:S01]  /*0500*/  USEL UR49, URZ, 0x1, UP0 ;  /* 0x00000001ff317887 */ /* 0x000fe20008000000 */
[----:B-1----:R-:W-:-:S13]  /*0510*/  ISETP.NE.AND P0, PT, R0, RZ, PT ;  /* 0x000000ff0000720c */ /* 0x002fda0003f05270 */
[----:B------:R-:W-:Y:S05]  /*0520*/  @P0 BRA `(.L_x_9) ;  /* 0x00000000008c0947 */ /* 0x000fea0003800000 */
[----:B------:R-:W-:Y:S01]  /*0530*/  ELECT P0, URZ, PT ;  /* 0x0000000000ff782f */ /* 0x000fe20003800000 */
[----:B------:R-:W-:-:S12]  /*0540*/  BSSY.RECONVERGENT B0, `(.L_x_9) ;  /* 0x0000021000007945 */ /* 0x000fd80003800200 */
[----:B------:R-:W-:Y:S05]  /*0550*/  @!P0 BRA `(.L_x_10) ;  /* 0x00000000007c8947 */ /* 0x000fea0003800000 */
[----:B------:R-:W1:Y:S01]  /*0560*/  S2UR UR4, SR_CgaCtaId ;  /* 0x00000000000479c3 */ /* 0x000e620000008800 */
[----:B------:R-:W-:Y:S01]  /*0570*/  UMOV UR5, 0x400 ;  /* 0x0000040000057882 */ /* 0x000fe20000000000 */
[----:B------:R-:W-:Y:S02]  /*0580*/  UMOV UR6, 0x1 ;  /* 0x0000000100067882 */ /* 0x000fe40000000000 */
[----:B------:R-:W-:-:S04]  /*0590*/  UIADD3 UR6, UPT, UPT, -UR6, 0x100000, URZ ;  /* 0x0010000006067890 */ /* 0x000fc8000fffe1ff */
[----:B------:R-:W-:Y:S02]  /*05a0*/  USHF.L.U32 UR7, UR6, 0xb, URZ ;  /* 0x0000000b06077899 */ /* 0x000fe400080006ff */
[----:B------:R-:W-:Y:S02]  /*05b0*/  USHF.L.U32 UR6, UR6, 0x1, URZ ;  /* 0x0000000106067899 */ /* 0x000fe400080006ff */
[----:B-1----:R-:W-:Y:S01]  /*05c0*/  ULEA UR4, UR4, UR5, 0x18 ;  /* 0x0000000504047291 */ /* 0x002fe2000f8ec0ff */
[----:B------:R-:W1:Y:S11]  /*05d0*/  FENCE.VIEW.ASYNC.S ;  /* 0x00000000000073c6 */ /* 0x000e760000000000 */
[----:B-1----:R1:W2:Y:S01]  /*05e0*/  SYNCS.EXCH.64 URZ, [UR4], UR6 ;  /* 0x0000000604ff75b2 */ /* 0x0022a20008000100 */
[----:B------:R1:W3:Y:S01]  /*05f0*/  SYNCS.EXCH.64 URZ, [UR4+0x58], UR6 ;  /* 0x0000580604ff75b2 */ /* 0x0002e20008000100 */
[----:B------:R1:W4:Y:S01]  /*0600*/  SYNCS.EXCH.64 URZ, [UR4+0x8], UR6 ;  /* 0x0000080604ff75b2 */ /* 0x0003220008000100 */
[----:B------:R1:W1:Y:S01]  /*0610*/  SYNCS.EXCH.64 URZ, [UR4+0x60], UR6 ;  /* 0x0000600604ff75b2 */ /* 0x0002620008000100 */
        /* <DEDUP_REMOVED lines=18> */
[----:B------:R-:W-:Y:S01]  /*0740*/  NOP ;  /* 0x0000000000007918 */ /* 0x000fe20000000000 */
.L_x_10:
[----:B-1----:R-:W-:Y:S05]  /*0750*/  BSYNC.RECONVERGENT B0 ;  /* 0x0000000000007941 */ /* 0x002fea0003800200 */
.L_x_9:
[----:B------:R-:W1:Y:S01]  /*0760*/  SHFL.IDX PT, R0, R233, RZ, 0x1f ;  /* 0x00001fffe9007589 */ /* 0x000e6200000e0000 */
[----:B------:R-:W-:Y:S01]  /*0770*/  NOP ;  /* 0x0000000000007918 */ /* 0x000fe20000000000 */
[----:B-1----:R-:W-:-:S13]  /*0780*/  ISETP.NE.AND P0, PT, R0, 0x1, PT ;  /* 0x000000010000780c */ /* 0x002fda0003f05270 */
[----:B------:R-:W-:Y:S05]  /*0790*/  @P0 BRA `(.L_x_11) ;  /* 0x0000000000480947 */ /* 0x000fea0003800000 */
[----:B------:R-:W1:Y:S01]  /*07a0*/  S2UR UR4, SR_CgaCtaId ;  /* 0x00000000000479c3 */ /* 0x000e620000008800 */
[----:B------:R-:W-:Y:S01]  /*07b0*/  UMOV UR5, 0x400 ;  /* 0x0000040000057882 */ /* 0x000fe20000000000 */
[----:B------:R-:W-:Y:S01]  /*07c0*/  UMOV UR8, 0x20 ;  /* 0x0000002000087882 */ /* 0x000fe20000000000 */
[----:B------:R-:W-:Y:S01]  /*07d0*/  UMOV UR6, 0x80 ;  /* 0x0000008000067882 */ /* 0x000fe20000000000 */
[----:B------:R-:W-:-:S04]  /*07e0*/  UIADD3 UR8, UPT, UPT, -UR8, 0x100000, URZ ;  /* 0x0010000008087890 */ /* 0x000fc8000fffe1ff */
[----:B------:R-:W-:Y:S02]  /*07f0*/  USHF.L.U32 UR9, UR8, 0xb, URZ ;  /* 0x0000000b08097899 */ /* 0x000fe400080006ff */
[----:B------:R-:W-:Y:S02]  /*0800*/  USHF.L.U32 UR8, UR8, 0x1, URZ ;  /* 0x0000000108087899 */ /* 0x000fe400080006ff */
[----:B------:R-:W-:-:S04]  /*0810*/  UIADD3 UR6, UPT, UPT, -UR6, 0x100000, URZ ;  /* 0x0010000006067890 */ /* 0x000fc8000fffe1ff */
[----:B------:R-:W-:Y:S02]  /*0820*/  USHF.L.U32 UR7, UR6, 0xb, URZ ;  /* 0x0000000b06077899 */ /* 0x000fe400080006ff */
[----:B------:R-:W-:Y:S01]  /*0830*/  USHF.L.U32 UR6, UR6, 0x1, URZ ;  /* 0x0000000106067899 */ /* 0x000fe200080006ff */
[----:B------:R-:W-:Y:S01]  /*0840*/  ELECT P0, URZ, PT ;  /* 0x0000000000ff782f */ /* 0x000fe20003800000 */
[----:B-1----:R-:W-:Y:S01]  /*0850*/  ULEA UR4, UR4, UR5, 0x18 ;  /* 0x0000000504047291 */ /* 0x002fe2000f8ec0ff */
[----:B------:R-:W1:Y:S11]  /*0860*/  FENCE.VIEW.ASYNC.S ;  /* 0x00000000000073c6 */ /* 0x000e760000000000 */
[----:B-1----:R1:W1:Y:S01]  /*0870*/  SYNCS.EXCH.64 URZ, [UR4+0xb0], UR8 ;  /* 0x0000b00804ff75b2 */ /* 0x0022620008000100 */
[----:B------:R1:W1:Y:S01]  /*0880*/  SYNCS.EXCH.64 URZ, [UR4+0xc0], UR6 ;  /* 0x0000c00604ff75b2 */ /* 0x0002620008000100 */
[----:B------:R1:W1:Y:S01]  /*0890*/  SYNCS.EXCH.64 URZ, [UR4+0xb8], UR8 ;  /* 0x0000b80804ff75b2 */ /* 0x0002620008000100 */
[----:B------:R1:W1:Y:S01]  /*08a0*/  SYNCS.EXCH.64 URZ, [UR4+0xc8], UR6 ;  /* 0x0000c80604ff75b2 */ /* 0x0002620008000100 */
[----:B------:R-:W-:Y:S01]  /*08b0*/  NOP ;  /* 0x0000000000007918 */ /* 0x000fe20000000000 */
.L_x_11:
[----:B------:R-:W2:Y:S01]  /*08c0*/  SHFL.IDX PT, R0, R233, RZ, 0x1f ;  /* 0x00001fffe9007589 */ /* 0x000ea200000e0000 */
[----:B------:R-:W-:Y:S01]  /*08d0*/  NOP ;  /* 0x0000000000007918 */ /* 0x000fe20000000000 */
[----:B--2---:R-:W-:-:S13]  /*08e0*/  ISETP.NE.AND P0, PT, R0, 0x3, PT ;  /* 0x000000030000780c */ /* 0x004fda0003f05270 */
[----:B------:R-:W-:Y:S05]  /*08f0*/  @P0 BRA `(.L_x_12) ;  /* 0x0000000000300947 */ /* 0x000fea0003800000 */
[----:B-1----:R-:W1:Y:S01]  /*0900*/  S2UR UR4, SR_CgaCtaId ;  /* 0x00000000000479c3 */ /* 0x002e620000008800 */
[----:B------:R-:W-:Y:S01]  /*0910*/  UMOV UR6, 0x400 ;  /* 0x0000040000067882 */ /* 0x000fe20000000000 */
[----:B------:R-:W-:Y:S01]  /*0920*/  UMOV UR5, 0x20 ;  /* 0x0000002000057882 */ /* 0x000fe20000000000 */
[----:B------:R-:W-:Y:S01]  /*0930*/  ELECT P0, URZ, PT ;  /* 0x0000000000ff782f */ /* 0x000fe20003800000 */
[----:B-1----:R-:W-:Y:S02]  /*0940*/  ULEA UR6, UR4, UR6, 0x18 ;  /* 0x0000000604067291 */ /* 0x002fe4000f8ec0ff */
[----:B------:R-:W-:-:S04]  /*0950*/  UIADD3 UR4, UPT, UPT, -UR5, 0x100000, URZ ;  /* 0x0010000005047890 */ /* 0x000fc8000fffe1ff */
[----:B------:R-:W-:Y:S02]  /*0960*/  USHF.L.U32 UR5, UR4, 0xb, URZ ;  /* 0x0000000b04057899 */ /* 0x000fe400080006ff */
[----:B------:R-:W-:Y:S01]  /*0970*/  USHF.L.U32 UR4, UR4, 0x1, URZ ;  /* 0x0000000104047899 */ /* 0x000fe200080006ff */
[----:B------:R-:W1:Y:S11]  /*0980*/  FENCE.VIEW.ASYNC.S ;  /* 0x00000000000073c6 */ /* 0x000e760000000000 */
[----:B-1----:R2:W1:Y:S01]  /*0990*/  SYNCS.EXCH.64 URZ, [UR6+0xd0], UR4 ;  /* 0x0000d00406ff75b2 */ /* 0x0024620008000100 */
[----:B------:R2:W1:Y:S02]  /*09a0*/  SYNCS.EXCH.64 URZ, [UR6+0xd8], UR4 ;  /* 0x0000d80406ff75b2 */ /* 0x0004640008000100 */
[----:B--2---:R-:W-:Y:S01]  /*09b0*/  NOP ;  /* 0x0000000000007918 */ /* 0x004fe20000000000 */
.L_x_12:
[----:B------:R-:W2:Y:S01]  /*09c0*/  SHFL.IDX PT, R0, R233, RZ, 0x1f ;  /* 0x00001fffe9007589 */ /* 0x000ea200000e0000 */
[----:B------:R-:W-:Y:S01]  /*09d0*/  NOP ;  /* 0x0000000000007918 */ /* 0x000fe20000000000 */
[----:B--2---:R-:W-:-:S13]  /*09e0*/  ISETP.NE.AND P0, PT, R0, 0x4, PT ;  /* 0x000000040000780c */ /* 0x004fda0003f05270 */
[----:B------:R-:W-:Y:S05]  /*09f0*/  @P0 BRA `(.L_x_13) ;  /* 0x00000000004c0947 */ /* 0x000fea0003800000 */
[----:B-1----:R-:W1:Y:S01]  /*0a00*/  S2UR UR6, SR_CgaCtaId ;  /* 0x00000000000679c3 */ /* 0x002e620000008800 */
[----:B------:R-:W-:Y:S01]  /*0a10*/  UMOV UR4, 0x100 ;  /* 0x0000010000047882 */ /* 0x000fe20000000000 */
[----:B------:R-:W-:Y:S01]  /*0a20*/  UMOV UR5, 0x400 ;  /* 0x0000040000057882 */ /* 0x000fe20000000000 */
[----:B------:R-:W-:Y:S01]  /*0a30*/  USEL UR4, UR4, 0xe0, UP3 ;  /* 0x000000e004047887 */ /* 0x000fe20009800000 */
[----:B------:R-:W-:Y:S01]  /*0a40*/  UMOV UR8, 0x1 ;  /* 0x0000000100087882 */ /* 0x000fe20000000000 */
[----:B------:R-:W-:Y:S01]  /*0a50*/  ELECT P0, URZ, PT ;  /* 0x0000000000ff782f */ /* 0x000fe20003800000 */
[----:B------:R-:W-:-:S04]  /*0a60*/  UIADD3 UR8, UPT, UPT, -UR8, 0x100000, URZ ;  /* 0x0010000008087890 */ /* 0x000fc8000fffe1ff */
[----:B------:R-:W-:Y:S02]  /*0a70*/  USHF.L.U32 UR9, UR8, 0xb, URZ ;  /* 0x0000000b08097899 */ /* 0x000fe400080006ff */
[----:B------:R-:W-:Y:S02]  /*0a80*/  USHF.L.U32 UR8, UR8, 0x1, URZ ;  /* 0x0000000108087899 */ /* 0x000fe400080006ff */
[----:B-1----:R-:W-:Y:S02]  /*0a90*/  ULEA UR6, UR6, UR5, 0x18 ;  /* 0x0000000506067291 */ /* 0x002fe4000f8ec0ff */
[----:B------:R-:W-:-:S04]  /*0aa0*/  UIADD3 UR4, UPT, UPT, -UR4, 0x100000, URZ ;  /* 0x0010000004047890 */ /* 0x000fc8000fffe1ff */
[----:B------:R-:W-:Y:S02]  /*0ab0*/  USHF.L.U32 UR5, UR4, 0xb, URZ ;  /* 0x0000000b04057899 */ /* 0x000fe400080006ff */
[----:B------:R-:W-:Y:S01]  /*0ac0*/  USHF.L.U32 UR4, UR4, 0x1, URZ ;  /* 0x0000000104047899 */ /* 0x000fe200080006ff */
[----:B------:R-:W1:Y:S03]  /*0ad0*/  FENCE.VIEW.ASYNC.S ;  /* 0x00000000000073c6 */ /* 0x000e660000000000 */
[----:B-1----:R2:W1:Y:S08]  /*0ae0*/  SYNCS.EXCH.64 URZ, [UR6+0xe0], UR8 ;  /* 0x0000e00806ff75b2 */ /* 0x0024700008000100 */
[----:B------:R2:W1:Y:S01]  /*0af0*/  SYNCS.EXCH.64 URZ, [UR6+0xf0], UR4 ;  /* 0x0000f00406ff75b2 */ /* 0x0004620008000100 */
[----:B------:R2:W1:Y:S01]  /*0b00*/  SYNCS.EXCH.64 URZ, [UR6+0xe8], UR8 ;  /* 0x0000e80806ff75b2 */ /* 0x0004620008000100 */
[----:B------:R2:W1:Y:S02]  /*0b10*/  SYNCS.EXCH.64 URZ, [UR6+0xf8], UR4 ;  /* 0x0000f80406ff75b2 */ /* 0x0004640008000100 */
[----:B--2---:R-:W-:Y:S01]  /*0b20*/  NOP ;  /* 0x0000000000007918 */ /* 0x004fe20000000000 */
.L_x_13:
[----:B------:R-:W2:Y:S01]  /*0b30*/  SHFL.IDX PT, R0, R233, RZ, 0x1f ;  /* 0x00001fffe9007589 */ /* 0x000ea200000e0000 */
[----:B------:R-:W-:Y:S01]  /*0b40*/  NOP ;  /* 0x0000000000007918 */ /* 0x000fe20000000000 */
[----:B--2---:R-:W-:-:S13]  /*0b50*/  ISETP.NE.AND P0, PT, R0, 0x5, PT ;  /* 0x000000050000780c */ /* 0x004fda0003f05270 */
[----:B------:R-:W-:Y:S05]  /*0b60*/  @P0 BRA `(.L_x_14) ;  /* 0x0000000000580947 */ /* 0x000fea0003800000 */
[----:B-1----:R-:W1:Y:S01]  /*0b70*/  S2UR UR4, SR_CgaCtaId ;  /* 0x00000000000479c3 */ /* 0x002e620000008800 */
        /* <DEDUP_REMOVED lines=16> */
[----:B------:R2:W1:Y:S01]  /*0c80*/  SYNCS.EXCH.64 URZ, [UR4+0x110], UR8 ;  /* 0x0001100804ff75b2 */ /* 0x0004620008000100 */
[----:B------:R2:W1:Y:S01]  /*0c90*/  SYNCS.EXCH.64 URZ, [UR4+0x130], UR6 ;  /* 0x0001300604ff75b2 */ /* 0x0004620008000100 */
[----:B------:R2:W1:Y:S01]  /*0ca0*/  SYNCS.EXCH.64 URZ, [UR4+0x118], UR8 ;  /* 0x0001180804ff75b2 */ /* 0x0004620008000100 */
[----:B------:R2:W1:Y:S02]  /*0cb0*/  SYNCS.EXCH.64 URZ, [UR4+0x138], UR6 ;  /* 0x0001380604ff75b2 */ /* 0x0004640008000100 */
[----:B--2---:R-:W-:Y:S01]  /*0cc0*/  NOP ;  /* 0x0000000000007918 */ /* 0x004fe20000000000 */
.L_x_14:
[----:B------:R-:W2:Y:S01]  /*0cd0*/  SHFL.IDX PT, R0, R233, RZ, 0x1f ;  /* 0x00001fffe9007589 */ /* 0x000ea200000e0000 */
[----:B------:R-:W1:Y:S01]  /*0ce0*/  S2UR UR47, SR_CTAID.X ;  /* 0x00000000002f79c3 */ /* 0x000e620000002500 */
[----:B------:R-:W-:-:S07]  /*0cf0*/  NOP ;  /* 0x0000000000007918 */ /* 0x000fce0000000000 */
[----:B------:R-:W1:Y:S01]  /*0d00*/  S2UR UR48, SR_CTAID.Y ;  /* 0x00000000003079c3 */ /* 0x000e620000002600 */
[----:B--2---:R-:W-:-:S13]  /*0d10*/  ISETP.NE.AND P0, PT, R0, 0x3, PT ;  /* 0x000000030000780c */ /* 0x004fda0003f05270 */
[----:B-1----:R-:W-:Y:S05]  /*0d20*/  @P0 BRA `(.L_x_15) ;  /* 0x0000000000380947 */ /* 0x002fea0003800000 */
[----:B------:R-:W1:Y:S01]  /*0d30*/  S2UR UR4, SR_CgaCtaId ;  /* 0x00000000000479c3 */ /* 0x000e620000008800 */
[----:B------:R-:W-:Y:S01]  /*0d40*/  UMOV UR5, 0x400 ;  /* 0x0000040000057882 */ /* 0x000fe20000000000 */
[----:B------:R-:W-:Y:S01]  /*0d50*/  UMOV UR6, 0x20 ;  /* 0x0000002000067882 */ /* 0x000fe20000000000 */
[----:B------:R-:W-:Y:S01]  /*0d60*/  ELECT P0, URZ, PT ;  /* 0x0000000000ff782f */ /* 0x000fe20003800000 */
[----:B------:R-:W-:-:S04]  /*0d70*/  UIADD3 UR6, UPT, UPT, -UR6, 0x100000, URZ ;  /* 0x0010000006067890 */ /* 0x000fc8000fffe1ff */
[----:B------:R-:W-:Y:S02]  /*0d80*/  USHF.L.U32 UR7, UR6, 0xb, URZ ;  /* 0x0000000b06077899 */ /* 0x000fe400080006ff */
[----:B------:R-:W-:Y:S02]  /*0d90*/  USHF.L.U32 UR6, UR6, 0x1, URZ ;  /* 0x0000000106067899 */ /* 0x000fe400080006ff */
[----:B-1----:R-:W-:Y:S01]  /*0da0*/  ULEA UR4, UR4, UR5, 0x18 ;  /* 0x0000000504047291 */ /* 0x002fe2000f8ec0ff */
[----:B------:R-:W1:Y:S11]  /*0db0*/  FENCE.VIEW.ASYNC.S ;  /* 0x00000000000073c6 */ /* 0x000e760000000000 */
[----:B-1----:R1:W2:Y:S01]  /*0dc0*/  SYNCS.EXCH.64 URZ, [UR4+0x140], UR6 ;  /* 0x0001400604ff75b2 */ /* 0x0022a20008000100 */
[----:B------:R1:W1:Y:S01]  /*0dd0*/  SYNCS.EXCH.64 URZ, [UR4+0x150], UR6 ;  /* 0x0001500604ff75b2 */ /* 0x0002620008000100 */
[----:B------:R1:W1:Y:S01]  /*0de0*/  SYNCS.EXCH.64 URZ, [UR4+0x148], UR6 ;  /* 0x0001480604ff75b2 */ /* 0x0002620008000100 */
[----:B------:R1:W1:Y:S01]  /*0df0*/  SYNCS.EXCH.64 URZ, [UR4+0x158], UR6 ;  /* 0x0001580604ff75b2 */ /* 0x0002620008000100 */
[----:B------:R-:W-:Y:S01]  /*0e00*/  NOP ;  /* 0x0000000000007918 */ /* 0x000fe20000000000 */
.L_x_15:
[----:B------:R-:W-:-:S05]  /*0e10*/  CS2R.32 R3, SR_CgaSize ;  /* 0x0000000000037805 */ /* 0x000fca0000008a00 */
[----:B------:R-:W-:-:S05]  /*0e20*/  IMAD R3, R3, -0xa0, RZ ;  /* 0xffffff6003037824 */ /* 0x000fca00078e02ff */
[----:B------:R-:W-:-:S14]  /*0e30*/  R2UR UR5, R3 ;  /* 0x00000000030572ca */ /* 0x000fdc00000e0000 */
[----:B------:R-:W3:Y:S01]  /*0e40*/  LDCU UR5, c[0x0][UR5+0x2b0] ;  /* 0x00005600050577ac */ /* 0x000ee20008000800 */
[----:B------:R-:W-:Y:S01]  /*0e50*/  I2FP.F32.U32 R3, UR47 ;  /* 0x0000002f00037c45 */ /* 0x000fe20008201000 */
[----:B------:R-:W-:Y:S01]  /*0e60*/  NOP ;  /* 0x0000000000007918 */ /* 0x000fe20000000000 */
[----:B------:R-:W-:Y:S02]  /*0e70*/  I2FP.F32.U32 R0, UR48 ;  /* 0x0000003000007c45 */ /* 0x000fe40008201000 */
[----:B------:R-:W-:-:S06]  /*0e80*/  RPCMOV.32 Rpc.LO, R2 ;  /* 0x0000000200007352 */ /* 0x000fcc0000000000 */
[----:B------:R-:W-:-:S05]  /*0e90*/  CS2R.32 R2, SR_CgaSize ;  /* 0x0000000000027805 */ /* 0x000fca0000008a00 */
[----:B------:R-:W-:-:S05]  /*0ea0*/  IMAD R2, R2, -0xa0, RZ ;  /* 0xffffff6002027824 */ /* 0x000fca00078e02ff */
[----:B-1----:R-:W-:Y:S02]  /*0eb0*/  R2UR UR4, R2 ;  /* 0x00000000020472ca */ /* 0x002fe400000e0000 */
[----:B------:R-:W-:-:S12]  /*0ec0*/  RPCMOV.32 R2, Rpc.LO ;  /* 0x0000000000027353 */ /* 0x000fd80000000000 */
[----:B------:R-:W1:Y:S01]  /*0ed0*/  LDCU UR4, c[0x0][UR4+0x2b4] ;  /* 0x00005680040477ac */ /* 0x000e620008000800 */
[----:B------:R-:W1:Y:S01]  /*0ee0*/  S2UR UR36, SR_CTAID.Z ;  /* 0x00000000002479c3 */ /* 0x000e620000002700 */
[----:B------:R-:W4:Y:S01]  /*0ef0*/  LDCU UR19, c[0x0][0xb24] ;  /* 0x00016480ff1377ac */ /* 0x000f220008000800 */
[----:B------:R-:W-:-:S06]  /*0f00*/  RPCMOV.32 Rpc.LO, R2 ;  /* 0x0000000200007352 */ /* 0x000fcc0000000000 */
[----:B------:R-:W-:-:S05]  /*0f10*/  CS2R.32 R2, SR_CgaSize ;  /* 0x0000000000027805 */ /* 0x000fca0000008a00 */
[----:B------:R-:W-:-:S05]  /*0f20*/  IMAD R2, R2, -0xa0, RZ ;  /* 0xffffff6002027824 */ /* 0x000fca00078e02ff */
[----:B------:R-:W-:Y:S02]  /*0f30*/  R2UR UR62, R2 ;  /* 0x00000000023e72ca */ /* 0x000fe400000e0000 */
[----:B------:R-:W-:-:S12]  /*0f40*/  RPCMOV.32 R2, Rpc.LO ;  /* 0x0000000000027353 */ /* 0x000fd80000000000 */
[----:B------:R-:W2:Y:S01]  /*0f50*/  LDCU UR62, c[0x0][UR62+0x2a0] ;  /* 0x000054003e3e77ac */ /* 0x000ea20008000800 */
[----:B------:R-:W-:-:S06]  /*0f60*/  RPCMOV.32 Rpc.LO, R2 ;  /* 0x0000000200007352 */ /* 0x000fcc0000000000 */
[----:B------:R-:W-:-:S05]  /*0f70*/  CS2R.32 R2, SR_CgaSize ;  /* 0x0000000000027805 */ /* 0x000fca0000008a00 */
[----:B------:R-:W-:-:S05]  /*0f80*/  IMAD R2, R2, -0xa0, RZ ;  /* 0xffffff6002027824 */ /* 0x000fca00078e02ff */
[----:B------:R-:W-:Y:S02]  /*0f90*/  R2UR UR61, R2 ;  /* 0x00000000023d72ca */ /* 0x000fe400000e0000 */
[----:B------:R-:W-:-:S12]  /*0fa0*/  RPCMOV.32 R2, Rpc.LO ;  /* 0x0000000000027353 */ /* 0x000fd80000000000 */
[----:B------:R-:W2:Y:S01]  /*0fb0*/  LDCU UR61, c[0x0][UR61+0x2a4] ;  /* 0x000054803d3d77ac */ /* 0x000ea20008000800 */
[----:B---3--:R-:W-:Y:S01]  /*0fc0*/  FMUL R3, R3, UR5 ;  /* 0x0000000503037c20 */ /* 0x008fe20008400000 */
[----:B-1----:R-:W-:-:S05]  /*0fd0*/  FMUL R0, R0, UR4 ;  /* 0x0000000400007c20 */ /* 0x002fca0008400000 */
[----:B------:R-:W1:Y:S01]  /*0fe0*/  F2I.U32.TRUNC.NTZ R3, R3 ;  /* 0x0000000300037305 */ /* 0x000e62000020f000 */
[----:B----4-:R-:W-:-:S07]  /*0ff0*/  UISETP.GE.AND UP0, UPT, UR19, 0x1, UPT ;  /* 0x000000011300788c */ /* 0x010fce000bf06270 */
[----:B------:R-:W3:Y:S01]  /*1000*/  F2I.U32.TRUNC.NTZ R0, R0 ;  /* 0x0000000000007305 */ /* 0x000ee2000020f000 */
[----:B-1----:R-:W-:Y:S02]  /*1010*/  R2UR UR4, R3 ;  /* 0x00000000030472ca */ /* 0x002fe400000e0000 */
[----:B---3--:R-:W-:-:S11]  /*1020*/  R2UR UR6, R0 ;  /* 0x00000000000672ca */ /* 0x008fd600000e0000 */
[----:B------:R-:W-:-:S04]  /*1030*/  UIADD3 UR5, UPT, UPT, -UR4, URZ, URZ ;  /* 0x000000ff04057290 */ /* 0x000fc8000fffe1ff */
[----:B--2---:R-:W-:Y:S02]  /*1040*/  UIMAD UR62, UR62, UR5, UR47 ;  /* 0x000000053e3e72a4 */ /* 0x004fe4000f8e022f */
[----:B------:R-:W-:-:S04]  /*1050*/  UIADD3 UR4, UPT, UPT, -UR6, URZ, URZ ;  /* 0x000000ff06047290 */ /* 0x000fc8000fffe1ff */
[----:B------:R-:W-:Y:S01]  /*1060*/  UIMAD UR61, UR61, UR4, UR48 ;  /* 0x000000043d3d72a4 */ /* 0x000fe2000f8e0230 */
[----:B------:R-:W-:Y:S06]  /*1070*/  BAR.SYNC.DEFER_BLOCKING 0x0 ;  /* 0x0000000000007b1d */ /* 0x000fec0000010000 */
[----:B------:R-:W-:Y:S05]  /*1080*/  BRA.U !UP0, `(.L_x_16) ;  /* 0x0000000108d47547 */ /* 0x000fea000b800000 */
[----:B------:R-:W1:Y:S01]  /*1090*/  LDCU.128 UR20, c[0x0][0xb10] ;  /* 0x00016200ff1477ac */ /* 0x000e620008000c00 */
[----:B------:R-:W2:Y:S01]  /*10a0*/  LDCU UR6, c[0x0][0x370] ;  /* 0x00006e00ff0677ac */ /* 0x000ea20008000800 */
[----:B------:R-:W3:Y:S01]  /*10b0*/  LDCU UR4, c[0x0][0x374] ;  /* 0x00006e80ff0477ac */ /* 0x000ee20008000800 */
[----:B------:R-:W4:Y:S01]  /*10c0*/  LDCU UR24, c[0x0][0xb0c] ;  /* 0x00016180ff1877ac */ /* 0x000f220008000800 */
[----:B------:R-:W4:Y:S01]  /*10d0*/  LDCU UR5, c[0x0][0xb20] ;  /* 0x00016400ff0577ac */ /* 0x000f220008000800 */
[----:B------:R-:W4:Y:S01]  /*10e0*/  LDCU.64 UR16, c[0x0][0xb28] ;  /* 0x00016500ff1077ac */ /* 0x000f220008000a00 */
[----:B-1----:R-:W-:Y:S02]  /*10f0*/  UISETP.NE.AND UP0, UPT, UR22, 0x1, UPT ;  /* 0x000000011600788c */ /* 0x002fe4000bf05270 */
[----:B---3--:R-:W-:Y:S02]  /*1100*/  UIMAD.WIDE.U32 UR8, UR4, UR23, URZ ;  /* 0x00000017040872a5 */ /* 0x008fe4000f8e00ff */
[----:B--2---:R-:W-:-:S02]  /*1110*/  UIMAD.WIDE.U32 UR10, UR6, UR20, URZ ;  /* 0x00000014060a72a5 */ /* 0x004fc4000f8e00ff */
[----:B----4-:R-:W-:Y:S02]  /*1120*/  UISETP.NE.AND UP1, UPT, UR24, 0x1, UPT ;  /* 0x000000011800788c */ /* 0x010fe4000bf25270 */
[----:B------:R-:W-:Y:S01]  /*1130*/  UISETP.NE.AND UP4, UPT, UR19, 0x1, UPT ;  /* 0x000000011300788c */ /* 0x000fe2000bf85270 */
[----:B------:R-:W-:Y:S02]  /*1140*/  UMOV UR8, UR9 ;  /* 0x0000000900087c82 */ /* 0x000fe40008000000 */
[----:B------:R-:W-:Y:S01]  /*1150*/  UMOV UR10, UR11 ;  /* 0x0000000b000a7c82 */ /* 0x000fe20008000000 */
[----:B------:R-:W-:Y:S02]  /*1160*/  @UP0 USHF.R.U32.HI UR4, URZ, UR5, UR8 ;  /* 0x00000005ff040299 */ /* 0x000fe40008011608 */
[----:B------:R-:W-:Y:S02]  /*1170*/  UIMAD.WIDE.U32 UR12, UR48, UR23, URZ ;  /* 0x00000017300c72a5 */ /* 0x000fe4000f8e00ff */
[----:B------:R-:W-:-:S02]  /*1180*/  UIMAD.WIDE.U32 UR8, UR4, UR16, URZ ;  /* 0x00000010040872a5 */ /* 0x000fc4000f8e00ff */
[----:B------:R-:W-:Y:S02]  /*1190*/  @UP1 USHF.R.U32.HI UR6, URZ, UR21, UR10 ;  /* 0x00000015ff061299 */ /* 0x000fe4000801160a */
[----:B------:R-:W-:Y:S02]  /*11a0*/  UIMAD.WIDE.U32 UR14, UR47, UR20, URZ ;  /* 0x000000142f0e72a5 */ /* 0x000fe4000f8e00ff */
[----:B------:R-:W-:Y:S01]  /*11b0*/  UIMAD.WIDE.U32 UR10, UR6, UR16, URZ ;  /* 0x00000010060a72a5 */ /* 0x000fe2000f8e00ff */
[----:B------:R-:W-:Y:S01]  /*11c0*/  UMOV UR12, UR13 ;  /* 0x0000000d000c7c82 */ /* 0x000fe20008000000 */
[----:B------:R-:W-:Y:S01]  /*11d0*/  UMOV UR8, UR9 ;  /* 0x0000000900087c82 */ /* 0x000fe20008000000 */
[----:B------:R-:W-:Y:S02]  /*11e0*/  USHF.R.U32.HI UR12, URZ, UR5, UR12 ;  /* 0x00000005ff0c7299 */ /* 0x000fe4000801160c */
[----:B------:R-:W-:Y:S01]  /*11f0*/  @UP4 USHF.R.U32.HI UR4, URZ, UR17, UR8 ;  /* 0x00000011ff044299 */ /* 0x000fe20008011608 */
[----:B------:R-:W-:Y:S01]  /*1200*/  UMOV UR14, UR15 ;  /* 0x0000000f000e7c82 */ /* 0x000fe20008000000 */
[----:B------:R-:W-:Y:S01]  /*1210*/  UMOV UR10, UR11 ;  /* 0x0000000b000a7c82 */ /* 0x000fe20008000000 */
[----:B------:R-:W-:-:S02]  /*1220*/  USHF.R.U32.HI UR14, URZ, UR21, UR14 ;  /* 0x00000015ff0e7299 */ /* 0x000fc4000801160e */
[----:B------:R-:W-:Y:S02]  /*1230*/  USEL UR5, UR48, UR12, !UP0 ;  /* 0x0000000c30057287 */ /* 0x000fe4000c000000 */
[----:B------:R-:W-:Y:S02]  /*1240*/  @UP4 USHF.R.U32.HI UR6, URZ, UR17, UR10 ;  /* 0x00000011ff064299 */ /* 0x000fe4000801160a */
[----:B------:R-:W-:Y:S02]  /*1250*/  UIMAD UR7, UR4, UR19, URZ ;  /* 0x00000013040772a4 */ /* 0x000fe4000f8e02ff */
[----:B------:R-:W-:Y:S02]  /*1260*/  USEL UR4, UR47, UR14, !UP1 ;  /* 0x0000000e2f047287 */ /* 0x000fe4000c800000 */
[----:B------:R-:W-:Y:S02]  /*1270*/  UIMAD UR10, UR6, UR19, URZ ;  /* 0x00000013060a72a4 */ /* 0x000fe4000f8e02ff */
[----:B------:R-:W-:-:S02]  /*1280*/  UISETP.GE.AND UP0, UPT, UR5, UR7, UPT ;  /* 0x000000070500728c */ /* 0x000fc4000bf06270 */
[----:B------:R-:W-:Y:S02]  /*1290*/  UIMAD.WIDE.U32 UR8, UR5, UR16, URZ ;  /* 0x00000010050872a5 */ /* 0x000fe4000f8e00ff */
[----:B------:R-:W-:Y:S02]  /*12a0*/  UISETP.GE.OR UP0, UPT, UR4, UR10, UP0 ;  /* 0x0000000a0400728c */ /* 0x000fe40008706670 */
[----:B------:R-:W-:Y:S02]  /*12b0*/  UIMAD.WIDE.U32 UR10, UR4, UR16, URZ ;  /* 0x00000010040a72a5 */ /* 0x000fe4000f8e00ff */
[----:B------:R-:W-:Y:S01]  /*12c0*/  UIADD3 UR10, UPT, UPT, -UR4, URZ, URZ ;  /* 0x000000ff040a7290 */ /* 0x000fe2000fffe1ff */
[----:B------:R-:W-:Y:S01]  /*12d0*/  UMOV UR7, UR9 ;  /* 0x0000000900077c82 */ /* 0x000fe20008000000 */
[----:B------:R-:W-:Y:S02]  /*12e0*/  UIADD3 UR9, UPT, UPT, -UR5, URZ, URZ ;  /* 0x000000ff05097290 */ /* 0x000fe4000fffe1ff */
[----:B------:R-:W-:-:S03]  /*12f0*/  USHF.R.U32.HI UR7, URZ, UR17, UR7 ;  /* 0x00000011ff077299 */ /* 0x000fc60008011607 */
[----:B------:R-:W-:Y:S01]  /*1300*/  @!UP0 UMOV UR8, UR11 ;  /* 0x0000000b00088c82 */ /* 0x000fe20008000000 */
[----:B------:R-:W-:Y:S02]  /*1310*/  UIMAD UR48, UR22, UR9, UR48 ;  /* 0x00000009163072a4 */ /* 0x000fe4000f8e0230 */
[----:B------:R-:W-:Y:S02]  /*1320*/  USEL UR7, UR5, UR7, !UP4 ;  /* 0x0000000705077287 */ /* 0x000fe4000e000000 */
[----:B------:R-:W-:Y:S02]  /*1330*/  @!UP0 USHF.R.U32.HI UR8, URZ, UR17, UR8 ;  /* 0x00000011ff088299 */ /* 0x000fe40008011608 */
[----:B------:R-:W-:Y:S02]  /*1340*/  UIADD3 UR9, UPT, UPT, -UR7, URZ, URZ ;  /* 0x000000ff07097290 */ /* 0x000fe4000fffe1ff */
[----:B------:R-:W-:Y:S02]  /*1350*/  @!UP0 USEL UR8, UR4, UR8, !UP4 ;  /* 0x0000000804088287 */ /* 0x000fe4000e000000 */
[----:B------:R-:W-:-:S02]  /*1360*/  UIMAD UR9, UR19, UR9, UR5 ;  /* 0x00000009130972a4 */ /* 0x000fc4000f8e0205 */
[----:B------:R-:W-:Y:S02]  /*1370*/  @!UP0 UIADD3 UR7, UPT, UPT, UR7, -UR8, URZ ;  /* 0x8000000807078290 */ /* 0x000fe4000fffe0ff */
[----:B------:R-:W-:Y:S02]  /*1380*/  @!UP0 UIMAD UR8, UR9, UR6, UR8 ;  /* 0x00000006090882a4 */ /* 0x000fe4000f8e0208 */
[----:B------:R-:W-:Y:S02]  /*1390*/  @!UP0 UIMAD UR5, UR7, UR19, UR4 ;  /* 0x00000013070582a4 */ /* 0x000fe4000f8e0204 */
[----:B------:R-:W-:Y:S02]  /*13a0*/  UIMAD UR6, UR24, UR10, UR47 ;  /* 0x0000000a180672a4 */ /* 0x000fe4000f8e022f */
[----:B------:R-:W-:Y:S01]  /*13b0*/  UIMAD UR48, UR5, UR22, UR48 ;  /* 0x00000016053072a4 */ /* 0x000fe2000f8e0230 */
[----:B------:R-:W-:Y:S02]  /*13c0*/  @!UP0 UMOV UR4, UR8 ;  /* 0x0000000800048c82 */ /* 0x000fe40008000000 */
[----:B------:R-:W-:-:S12]  /*13d0*/  UIMAD UR47, UR4, UR24, UR6 ;  /* 0x00000018042f72a4 */ /* 0x000fd8000f8e0206 */
.L_x_16:
[----:B------:R-:W1:Y:S01]  /*13e0*/  LDCU UR4, c[0x0][0xb30] ;  /* 0x00016600ff0477ac */ /* 0x000e620008000800 */
[----:B------:R-:W2:Y:S01]  /*13f0*/  S2UR UR15, SR_CgaCtaId ;  /* 0x00000000000f79c3 */ /* 0x000ea20000008800 */
[----:B-1----:R-:W-:-:S09]  /*1400*/  UISETP.NE.AND UP0, UPT, UR4, 0x1, UPT ;  /* 0x000000010400788c */ /* 0x002fd2000bf05270 */
[----:B--2---:R-:W-:Y:S05]  /*1410*/  BRA.U UP0, `(.L_x_17) ;  /* 0x0000000100447547 */ /* 0x004fea000b800000 */
[----:B------:R-:W1:Y:S01]  /*1420*/  LDCU.128 UR8, c[0x0][0xb10] ;  /* 0x00016200ff0877ac */ /* 0x000e620008000c00 */
[----:B------:R-:W2:Y:S01]  /*1430*/  LDCU UR12, c[0x0][0xb0c] ;  /* 0x00016180ff0c77ac */ /* 0x000ea20008000800 */
[----:B------:R-:W3:Y:S01]  /*1440*/  LDCU UR13, c[0x0][0xb20] ;  /* 0x00016400ff0d77ac */ /* 0x000ee20008000800 */
[----:B-1----:R-:W-:Y:S02]  /*1450*/  UIMAD.WIDE.U32 UR6, UR47, UR8, URZ ;  /* 0x000000082f0672a5 */ /* 0x002fe4000f8e00ff */
[----:B------:R-:W-:Y:S02]  /*1460*/  UIMAD.WIDE.U32 UR4, UR48, UR11, URZ ;  /* 0x0000000b300472a5 */ /* 0x000fe4000f8e00ff */
[----:B--2---:R-:W-:Y:S02]  /*1470*/  UISETP.NE.AND UP1, UPT, UR12, 0x1, UPT ;  /* 0x000000010c00788c */ /* 0x004fe4000bf25270 */
[----:B------:R-:W-:Y:S01]  /*1480*/  UISETP.NE.AND UP0, UPT, UR10, 0x1, UPT ;  /* 0x000000010a00788c */ /* 0x000fe2000bf05270 */
[----:B------:R-:W-:-:S02]  /*1490*/  UMOV UR6, UR7 ;  /* 0x0000000700067c82 */ /* 0x000fc40008000000 */
[----:B------:R-:W-:Y:S01]  /*14a0*/  UMOV UR4, UR5 ;  /* 0x0000000500047c82 */ /* 0x000fe20008000000 */
[----:B------:R-:W-:Y:S02]  /*14b0*/  USHF.R.U32.HI UR6, URZ, UR9, UR6 ;  /* 0x00000009ff067299 */ /* 0x000fe40008011606 */
[----:B---3--:R-:W-:Y:S02]  /*14c0*/  USHF.R.U32.HI UR4, URZ, UR13, UR4 ;  /* 0x0000000dff047299 */ /* 0x008fe40008011604 */
[----:B------:R-:W-:Y:S02]  /*14d0*/  USEL UR5, UR47, UR6, !UP1 ;  /* 0x000000062f057287 */ /* 0x000fe4000c800000 */
[----:B------:R-:W-:-:S04]  /*14e0*/  USEL UR4, UR48, UR4, !UP0 ;  /* 0x0000000430047287 */ /* 0x000fc8000c000000 */
[----:B------:R-:W-:Y:S02]  /*14f0*/  UIADD3 UR6, UPT, UPT, UR5, -UR4, URZ ;  /* 0x8000000405067290 */ /* 0x000fe4000fffe0ff */
[----:B------:R-:W-:Y:S02]  /*1500*/  UIADD3 UR4, UPT, UPT, -UR5, UR4, URZ ;  /* 0x0000000405047290 */ /* 0x000fe4000fffe1ff */
[----:B------:R-:W-:Y:S02]  /*1510*/  UIMAD UR48, UR6, UR10, UR48 ;  /* 0x0000000a063072a4 */ /* 0x000fe4000f8e0230 */
[----:B------:R-:W-:-:S12]  /*1520*/  UIMAD UR47, UR4, UR12, UR47 ;  /* 0x0000000c042f72a4 */ /* 0x000fd8000f8e022f */
.L_x_17:
[----:B------:R-:W-:Y:S01]  /*1530*/  BAR.SYNC.DEFER_BLOCKING 0x0 ;  /* 0x0000000000007b1d */ /* 0x000fe20000010000 */
[----:B------:R-:W-:Y:S01]  /*1540*/  UISETP.NE.AND UP0, UPT, UR18, 0x2, UPT ;  /* 0x000000021200788c */ /* 0x000fe2000bf05270 */
[----:B------:R-:W-:Y:S02]  /*1550*/  ISETP.NE.OR P3, PT, R4, 0x2, !P3 ;  /* 0x000000020400780c */ /* 0x000fe40005f65670 */
[----:B------:R-:W-:Y:S02]  /*1560*/  LOP3.LUT R0, R2, 0x1f, RZ, 0xc0, !PT ;  /* 0x0000001f02007812 */ /* 0x000fe400078ec0ff */
[----:B------:R-:W1:Y:S04]  /*1570*/  LDCU UR21, c[0x0][0xb24] ;  /* 0x00016480ff1577ac */ /* 0x000e680008000800 */
[----:B------:R-:W-:Y:S05]  /*1580*/  BRA.U UP0, `(.L_x_18) ;  /* 0x0000001500847547 */ /* 0x000fea000b800000 */
[----:B------:R-:W2:Y:S01]  /*1590*/  LDCU UR6, c[0x0][0x38c] ;  /* 0x00007180ff0677ac */ /* 0x000ea20008000800 */
[----:B------:R-:W-:Y:S01]  /*15a0*/  PLOP3.LUT P1, PT, PT, PT, UP3, 0x80, 0x8 ;  /* 0x000000000008781c */ /* 0x000fe20003f2f038 */
[----:B------:R-:W-:Y:S01]  /*15b0*/  IMAD.MOV.U32 R12, RZ, RZ, 0x1 ;  /* 0x00000001ff0c7424 */ /* 0x000fe200078e00ff */
[----:B------:R-:W-:Y:S02]  /*15c0*/  ISETP.EQ.OR P2, PT, R0, RZ, P3 ;  /* 0x000000ff0000720c */ /* 0x000fe40001f42670 */
[----:B------:R-:W-:Y:S02]  /*15d0*/  CS2R R10, SRZ ;  /* 0x00000000000a7805 */ /* 0x000fe4000001ff00 */
[----:B------:R-:W-:Y:S01]  /*15e0*/  PLOP3.LUT P1, PT, P1, PT, PT, 0x8, 0x80 ;  /* 0x000000000080781c */ /* 0x000fe20000f2e170 */
[----:B------:R-:W-:Y:S01]  /*15f0*/  IMAD.MOV.U32 R9, RZ, RZ, RZ ;  /* 0x000000ffff097224 */ /* 0x000fe200078e00ff */
[----:B------:R-:W3:Y:S01]  /*1600*/  LDCU UR40, c[0x0][0x370] ;  /* 0x00006e00ff2877ac */ /* 0x000ee20008000800 */
[----:B------:R-:W-:Y:S01]  /*1610*/  IMAD.MOV.U32 R8, RZ, RZ, 0x1 ;  /* 0x00000001ff087424 */ /* 0x000fe200078e00ff */
[----:B------:R-:W4:Y:S01]  /*1620*/  LDCU.64 UR28, c[0x0][0x348] ;  /* 0x00006900ff1c77ac */ /* 0x000f220008000a00 */
[----:B------:R-:W1:Y:S01]  /*1630*/  LDCU UR39, c[0x0][0x374] ;  /* 0x00006e80ff2777ac */ /* 0x000e620008000800 */
[----:B--2---:R-:W-:-:S02]  /*1640*/  UIADD3 UR5, UPT, UPT, UR6, 0x1f, URZ ;  /* 0x0000001f06057890 */ /* 0x004fc4000fffe0ff */
[----:B------:R-:W-:Y:S02]  /*1650*/  UIADD3 UR44, UPT, UPT, UR6, 0x3e, URZ ;  /* 0x0000003e062c7890 */ /* 0x000fe4000fffe0ff */
[----:B------:R-:W-:-:S04]  /*1660*/  USHF.R.S32.HI UR4, URZ, 0x1f, UR5 ;  /* 0x0000001fff047899 */ /* 0x000fc80008011405 */
[----:B------:R-:W-:Y:S02]  /*1670*/  ULEA.HI UR4, UR4, UR5, URZ, 0x5 ;  /* 0x0000000504047291 */ /* 0x000fe4000f8f28ff */
[----:B------:R-:W-:Y:S02]  /*1680*/  UIADD3 UR5, UPT, UPT, UR6, -0x1, URZ ;  /* 0xffffffff06057890 */ /* 0x000fe4000fffe0ff */
[----:B------:R-:W-:Y:S02]  /*1690*/  USHF.R.S32.HI UR42, URZ, 0x5, UR4 ;  /* 0x00000005ff2a7899 */ /* 0x000fe40008011404 */
[----:B------:R-:W-:Y:S02]  /*16a0*/  UISETP.GE.U32.AND UP1, UPT, UR5, -0x3f, UPT ;  /* 0xffffffc10500788c */ /* 0x000fe4000bf26070 */
[----:B------:R-:W-:Y:S01]  /*16b0*/  UISETP.LT.U32.AND UP0, UPT, UR42, 0xb, UPT ;  /* 0x0000000b2a00788c */ /* 0x000fe2000bf01070 */
[----:B------:R-:W-:-:S03]  /*16c0*/  UMOV UR6, URZ ;  /* 0x000000ff00067c82 */ /* 0x000fc60008000000 */
[----:B------:R-:W-:-:S04]  /*16d0*/  USEL UR41, UR42, 0xb, UP0 ;  /* 0x0000000b2a297887 */ /* 0x000fc80008000000 */
[----:B------:R-:W-:Y:S02]  /*16e0*/  UIADD3 UR14, UPT, UPT, UR41, -0x1, URZ ;  /* 0xffffffff290e7890 */ /* 0x000fe4000fffe0ff */
[----:B------:R-:W-:Y:S02]  /*16f0*/  @UP1 UIADD3 UR14, UPT, UPT, UR41, URZ, URZ ;  /* 0x000000ff290e1290 */ /* 0x000fe4000fffe0ff */
[----:B------:R-:W-:Y:S02]  /*1700*/  UIADD3 UR43, UPT, UPT, UR42, -UR41, URZ ;  /* 0x800000292a2b7290 */ /* 0x000fe4000fffe0ff */
[----:B-1-34-:R-:W-:-:S12]  /*1710*/  UIADD3 UR14, UPT, UPT, UR14, 0x1, URZ ;  /* 0x000000010e0e7890 */ /* 0x01afd8000fffe0ff */
.L_x_36:
[----:B------:R-:W-:Y:S01]  /*1720*/  UISETP.NE.AND UP0, UPT, UR15, URZ, UPT ;  /* 0x000000ff0f00728c */ /* 0x000fe2000bf05270 */
[----:B------:R-:W1:Y:S08]  /*1730*/  S2UR UR15, SR_CgaCtaId ;  /* 0x00000000000f79c3 */ /* 0x000e700000008800 */
[----:B------:R-:W-:Y:S05]  /*1740*/  BRA.U UP0, `(.L_x_19) ;  /* 0x0000000100347547 */ /* 0x000fea000b800000 */
[----:B------:R-:W2:Y:S01]  /*1750*/  S2R R0, SR_CgaCtaId ;  /* 0x0000000000007919 */ /* 0x000ea20000008800 */
[----:B------:R-:W-:-:S04]  /*1760*/  MOV R2, 0x400 ;  /* 0x0000040000027802 */ /* 0x000fc80000000f00 */
[----:B--2---:R-:W-:Y:S02]  /*1770*/  LEA R0, R0, R2, 0x18 ;  /* 0x0000000200007211 */ /* 0x004fe400078ec0ff */
[----:B------:R-:W-:-:S03]  /*1780*/  SHF.L.U32 R2, R8, 0x1f, RZ ;  /* 0x0000001f08027819 */ /* 0x000fc600000006ff */
[----:B------:R-:W-:-:S04]  /*1790*/  IMAD R0, R9, 0x8, R0 ;  /* 0x0000000809007824 */ /* 0x000fc800078e0200 */
[----:B------:R-:W2:Y:S02]  /*17a0*/  SYNCS.PHASECHK.TRANS64.TRYWAIT P0, [R0+URZ+0x150], R2 ;  /* 0x00015002000075a7 */ /* 0x000ea400080011ff */
[----:B--2---:R-:W-:Y:S05]  /*17b0*/  @!P0 BRA `(.L_x_20) ;  /* 0x00000078000c8947 */ /* 0x004fea0003800000 */
.L_x_116:
[----:B------:R-:W-:Y:S01]  /*17c0*/  VIADD R9, R9, 0x1 ;  /* 0x0000000109097836 */ /* 0x000fe20000000000 */
[----:B------:R2:W-:Y:S04]  /*17d0*/  SYNCS.ARRIVE.TRANS64.A1T0 RZ, [R0+URZ+0x140], RZ ;  /* 0x000140ff00ff79a7 */ /* 0x0005e800081000ff */
[----:B------:R-:W-:-:S04]  /*17e0*/  ISETP.NE.AND P0, PT, R9, 0x2, PT ;  /* 0x000000020900780c */ /* 0x000fc80003f05270 */
[----:B------:R-:W-:Y:S02]  /*17f0*/  SEL R9, R9, RZ, P0 ;  /* 0x000000ff09097207 */ /* 0x000fe40000000000 */
[----:B--2---:R-:W-:-:S04]  /*1800*/  SEL R0, RZ, 0x1, P0 ;  /* 0x00000001ff007807 */ /* 0x004fc80000000000 */
[----:B------:R-:W-:-:S07]  /*1810*/  LOP3.LUT R8, R8, R0, RZ, 0x3c, !PT ;  /* 0x0000000008087212 */ /* 0x000fce00078e3cff */
.L_x_19:
[----:B------:R-:W-:Y:S01]  /*1820*/  UMOV UR4, 0x400 ;  /* 0x0000040000047882 */ /* 0x000fe20000000000 */
[----:B------:R-:W-:Y:S01]  /*1830*/  SHF.L.U32 R0, R12, 0x1f, RZ ;  /* 0x0000001f0c007819 */ /* 0x000fe200000006ff */
[----:B-1----:R-:W-:Y:S02]  /*1840*/  ULEA UR4, UR15, UR4, 0x18 ;  /* 0x000000040f047291 */ /* 0x002fe4000f8ec0ff */
[----:B------:R-:W-:Y:S02]  /*1850*/  UISETP.GE.U32.AND UP0, UPT, UR44, 0x3f, UPT ;  /* 0x0000003f2c00788c */ /* 0x000fe4000bf06070 */
[----:B------:R-:W-:Y:S02]  /*1860*/  ULEA UR5, UR6, UR4, 0x3 ;  /* 0x0000000406057291 */ /* 0x000fe4000f8e18ff */
[----:B------:R-:W-:Y:S02]  /*1870*/  USHF.L.U32 UR35, UR47, 0x7, URZ ;  /* 0x000000072f237899 */ /* 0x000fe400080006ff */
[----:B------:R-:W-:Y:S01]  /*1880*/  UIMAD UR11, UR48, 0x70, URZ ;  /* 0x00000070300b78a4 */ /* 0x000fe2000f8e02ff */
[----:B------:R-:W-:-:S04]  /*1890*/  UMOV UR13, URZ ;  /* 0x000000ff000d7c82 */ /* 0x000fc80008000000 */
[----:B------:R1:W2:Y:S01]  /*18a0*/  SYNCS.PHASECHK.TRANS64.TRYWAIT P0, [UR5+0x58], R0 ;  /* 0x00005800ff0075a7 */ /* 0x0002a20008001105 */
[----:B------:R-:W-:Y:S06]  /*18b0*/  BRA.U !UP0, `(.L_x_21) ;  /* 0x0000000108a87547 */ /* 0x000fec000b800000 */
[----:B------:R-:W-:Y:S01]  /*18c0*/  UMOV UR7, URZ ;  /* 0x000000ff00077c82 */ /* 0x000fe20008000000 */
[----:B------:R-:W-:-:S05]  /*18d0*/  UMOV UR5, UR6 ;  /* 0x0000000600057c82 */ /* 0x000fca0008000000 */
.L_x_26:
[----:B--2---:R-:W-:Y:S01]  /*18e0*/  @!P3 MOV R2, 0x3c00 ;  /* 0x00003c000002b802 */ /* 0x004fe20000000f00 */
[----:B---3--:R-:W-:Y:S01]  /*18f0*/  ULEA UR33, UR5, UR4, 0x3 ;  /* 0x0000000405217291 */ /* 0x008fe2000f8e18ff */
[----:B--2-4-:R-:W-:Y:S11]  /*1900*/  @P0 BRA `(.L_x_22) ;  /* 0x00000000000c0947 */ /* 0x014ff60003800000 */
[----:B------:R-:W-:Y:S04]  /*1910*/  SHF.L.U32 R3, R12, 0x1f, RZ ;  /* 0x0000001f0c037819 */ /* 0x000fe800000006ff */
[----:B------:R-:W2:Y:S02]  /*1920*/  SYNCS.PHASECHK.TRANS64.TRYWAIT P0, [UR33+0x58], R3 ;  /* 0x00005803ff0075a7 */ /* 0x000ea40008001121 */
[----:B--2---:R-:W-:Y:S05]  /*1930*/  @!P0 BRA `(.L_x_23) ;  /* 0x0000007400c08947 */ /* 0x004fea0003800000 */
.L_x_22:
[----:B------:R2:W-:Y:S01]  /*1940*/  @!P3 SYNCS.ARRIVE.TRANS64 RZ, [UR33], R2 ;  /* 0x00000002ffffb9a7 */ /* 0x0005e20008000021 */
[----:B------:R-:W-:Y:S04]  /*1950*/  BSSY.RECONVERGENT B0, `(.L_x_24) ;  /* 0x0000003000007945 */ /* 0x000fe80003800200 */
[----:B------:R-:W-:Y:S05]  /*1960*/  @P2 BRA `(.L_x_25) ;  /* 0x0000000000042947 */ /* 0x000fea0003800000 */
[----:B------:R-:W-:Y:S05]  /*1970*/  BPT.TRAP 0x1 ;  /* 0x000000040000795c */ /* 0x000fea0000300000 */
.L_x_25:
[----:B------:R-:W-:Y:S05]  /*1980*/  BSYNC.RECONVERGENT B0 ;  /* 0x0000000000007941 */ /* 0x000fea0003800200 */
.L_x_24:
[----:B------:R-:W-:Y:S02]  /*1990*/  UIADD3 UR6, UPT, UPT, UR5, 0x1, URZ ;  /* 0x0000000105067890 */ /* 0x000fe4000fffe0ff */
[----:B------:R-:W-:Y:S02]  /*19a0*/  UIADD3 UR18, UP1, UPT, UR28, 0x80, URZ ;  /* 0x000000801c127890 */ /* 0x000fe4000ff3e0ff */
[----:B------:R-:W-:Y:S02]  /*19b0*/  UISETP.NE.AND UP0, UPT, UR6, 0xb, UPT ;  /* 0x0000000b0600788c */ /* 0x000fe4000bf05270 */
[----:B------:R-:W-:Y:S02]  /*19c0*/  ULEA UR32, UR5, UR4, 0xd ;  /* 0x0000000405207291 */ /* 0x000fe4000f8e68ff */
[----:B------:R-:W-:Y:S02]  /*19d0*/  USEL UR9, URZ, 0x1, UP0 ;  /* 0x00000001ff097887 */ /* 0x000fe40008000000 */
[----:B------:R-:W-:Y:S02]  /*19e0*/  USEL UR6, UR6, URZ, UP0 ;  /* 0x000000ff06067287 */ /* 0x000fe40008000000 */
[----:B------:R-:W-:Y:S02]  /*19f0*/  USHF.L.U32 UR34, UR7, 0x5, URZ ;  /* 0x0000000507227899 */ /* 0x000fe400080006ff */
[----:B------:R-:W-:Y:S01]  /*1a00*/  ULEA UR8, UR6, UR4, 0x3 ;  /* 0x0000000406087291 */ /* 0x000fe2000f8e18ff */
[----:B------:R-:W-:Y:S01]  /*1a10*/  LOP3.LUT R12, R12, UR9, RZ, 0x3c, !PT ;  /* 0x000000090c0c7c12 */ /* 0x000fe2000f8e3cff */
[----:B------:R-:W-:Y:S02]  /*1a20*/  UIADD3.X UR19, UPT, UPT, URZ, UR29, URZ, UP1, !UPT ;  /* 0x0000001dff137290 */ /* 0x000fe40008ffe4ff */
[----:B------:R-:W-:Y:S01]  /*1a30*/  UIADD3 UR32, UPT, UPT, UR32, 0xe300, URZ ;  /* 0x0000e30020207890 */ /* 0x000fe2000fffe0ff */
[----:B-1----:R-:W-:Y:S01]  /*1a40*/  SHF.L.U32 R0, R12, 0x1f, RZ ;  /* 0x0000001f0c007819 */ /* 0x002fe200000006ff */
[----:B------:R-:W-:Y:S02]  /*1a50*/  UIADD3 UR16, UP0, UPT, UR28, 0x180, URZ ;  /* 0x000001801c107890 */ /* 0x000fe4000ff1e0ff */
[----:B------:R-:W-:Y:S01]  /*1a60*/  UIADD3 UR7, UPT, UPT, UR7, 0x1, URZ ;  /* 0x0000000107077890 */ /* 0x000fe2000fffe0ff */
[----:B------:R3:W4:Y:S01]  /*1a70*/  SYNCS.PHASECHK.TRANS64.TRYWAIT P0, [UR8+0x58], R0 ;  /* 0x00005800ff0075a7 */ /* 0x0007220008001108 */
[----:B------:R-:W-:Y:S01]  /*1a80*/  UIMAD UR8, UR5, 0x1c00, UR4 ;  /* 0x00001c00050878a4 */ /* 0x000fe2000f8e0204 */
[----:B------:R-:W-:Y:S01]  /*1a90*/  UMOV UR22, 0x0 ;  /* 0x0000000000167882 */ /* 0x000fe20000000000 */
[----:B------:R-:W-:Y:S02]  /*1aa0*/  UMOV UR23, 0x10000000 ;  /* 0x1000000000177882 */ /* 0x000fe40000000000 */
[----:B------:R-:W-:Y:S01]  /*1ab0*/  UIADD3 UR8, UPT, UPT, UR8, 0x24300, URZ ;  /* 0x0002430008087890 */ /* 0x000fe2000fffe0ff */
[----:B------:R3:W-:Y:S01]  /*1ac0*/  UTMALDG.3D [UR32], [UR18], desc[UR22] ;  /* 0x00001620120075b4 */ /* 0x0007e20008011000 */
[----:B------:R-:W-:Y:S01]  /*1ad0*/  UIADD3.X UR17, UPT, UPT, URZ, UR29, URZ, UP0, !UPT ;  /* 0x0000001dff117290 */ /* 0x000fe200087fe4ff */
[----:B------:R-:W-:Y:S01]  /*1ae0*/  UMOV UR12, UR36 ;  /* 0x00000024000c7c82 */ /* 0x000fe20008000000 */
[----:B------:R-:W-:Y:S01]  /*1af0*/  UMOV UR9, UR33 ;  /* 0x0000002100097c82 */ /* 0x000fe20008000000 */
[----:B------:R-:W-:Y:S01]  /*1b00*/  UMOV UR10, UR34 ;  /* 0x00000022000a7c82 */ /* 0x000fe20008000000 */
[----:B------:R-:W-:Y:S01]  /*1b10*/  UISETP.NE.AND UP0, UPT, UR7, UR14, UPT ;  /* 0x0000000e0700728c */ /* 0x000fe2000bf05270 */
[----:B------:R-:W-:Y:S01]  /*1b20*/  UMOV UR13, UR14 ;  /* 0x0000000e000d7c82 */ /* 0x000fe20008000000 */
[----:B------:R-:W-:Y:S03]  /*1b30*/  UMOV UR5, UR6 ;  /* 0x0000000600057c82 */ /* 0x000fe60008000000 */
[----:B------:R3:W-:Y:S04]  /*1b40*/  UTMALDG.3D [UR8], [UR16], desc[UR22] ;  /* 0x00001608100075b4 */ /* 0x0007e80008011000 */
[----:B------:R-:W-:Y:S05]  /*1b50*/  BRA.U UP0, `(.L_x_26) ;  /* 0xfffffffd00607547 */ /* 0x000fea000b83ffff */
.L_x_21:
[----:B------:R-:W-:Y:S01]  /*1b60*/  ULEA UR5, UR6, UR4, 0x3 ;  /* 0x0000000406057291 */ /* 0x000fe2000f8e18ff */
[----:B-1-3--:R-:W-:Y:S01]  /*1b70*/  SHF.L.U32 R0, R12, 0x1f, RZ ;  /* 0x0000001f0c007819 */ /* 0x00afe200000006ff */
[----:B------:R-:W-:Y:S01]  /*1b80*/  @!P1 SYNCS.ARRIVE.TRANS64.A1T0 RZ, [UR4+0xd8], RZ ;  /* 0x0000d8ffffff99a7 */ /* 0x000fe20008100004 */
[----:B------:R-:W-:-:S06]  /*1b90*/  UISETP.GT.AND UP0, UPT, UR42, UR41, UPT ;  /* 0x000000292a00728c */ /* 0x000fcc000bf04270 */
[----:B--2-4-:R1:W2:Y:S03]  /*1ba0*/  SYNCS.PHASECHK.TRANS64.TRYWAIT P0, [UR5+0x58], R0 ;  /* 0x00005800ff0075a7 */ /* 0x0142a60008001105 */
[----:B------:R-:W-:Y:S05]  /*1bb0*/  BRA.U !UP0, `(.L_x_27) ;  /* 0x0000000108ac7547 */ /* 0x000fea000b800000 */
[----:B------:R-:W-:Y:S01]  /*1bc0*/  UIADD3 UR26, UPT, UPT, UR43, UR13, URZ ;  /* 0x0000000d2b1a7290 */ /* 0x000fe2000fffe0ff */
[----:B------:R-:W-:-:S11]  /*1bd0*/  UMOV UR5, UR6 ;  /* 0x0000000600057c82 */ /* 0x000fd60008000000 */
.L_x_32:
[----:B--2---:R-:W-:Y:S01]  /*1be0*/  @!P3 MOV R2, 0x3c00 ;  /* 0x00003c000002b802 */ /* 0x004fe20000000f00 */
[----:B---3--:R-:W-:Y:S01]  /*1bf0*/  ULEA UR17, UR5, UR4, 0x3 ;  /* 0x0000000405117291 */ /* 0x008fe2000f8e18ff */
[----:B--2-4-:R-:W-:Y:S11]  /*1c00*/  @P0 BRA `(.L_x_28) ;  /* 0x00000000000c0947 */ /* 0x014ff60003800000 */
[----:B------:R-:W-:Y:S04]  /*1c10*/  SHF.L.U32 R3, R12, 0x1f, RZ ;  /* 0x0000001f0c037819 */ /* 0x000fe800000006ff */
[----:B------:R-:W2:Y:S02]  /*1c20*/  SYNCS.PHASECHK.TRANS64.TRYWAIT P0, [UR17+0x58], R3 ;  /* 0x00005803ff0075a7 */ /* 0x000ea40008001111 */
[----:B--2---:R-:W-:Y:S05]  /*1c30*/  @!P0 BRA `(.L_x_29) ;  /* 0x0000007400188947 */ /* 0x004fea0003800000 */
.L_x_28:
[----:B------:R2:W-:Y:S01]  /*1c40*/  @!P3 SYNCS.ARRIVE.TRANS64 RZ, [UR17], R2 ;  /* 0x00000002ffffb9a7 */ /* 0x0005e20008000011 */
[----:B------:R-:W-:Y:S04]  /*1c50*/  BSSY.RECONVERGENT B0, `(.L_x_30) ;  /* 0x0000003000007945 */ /* 0x000fe80003800200 */
[----:B------:R-:W-:Y:S05]  /*1c60*/  @P2 BRA `(.L_x_31) ;  /* 0x0000000000042947 */ /* 0x000fea0003800000 */
[----:B------:R-:W-:Y:S05]  /*1c70*/  BPT.TRAP 0x1 ;  /* 0x000000040000795c */ /* 0x000fea0000300000 */
.L_x_31:
[----:B------:R-:W-:Y:S05]  /*1c80*/  BSYNC.RECONVERGENT B0 ;  /* 0x0000000000007941 */ /* 0x000fea0003800200 */
.L_x_30:
[----:B------:R-:W-:Y:S02]  /*1c90*/  UIADD3 UR6, UPT, UPT, UR5, 0x1, URZ ;  /* 0x0000000105067890 */ /* 0x000fe4000fffe0ff */
[----:B------:R-:W-:Y:S02]  /*1ca0*/  ULEA UR16, UR5, UR4, 0xd ;  /* 0x0000000405107291 */ /* 0x000fe4000f8e68ff */
[----:B------:R-:W-:Y:S02]  /*1cb0*/  UISETP.NE.AND UP0, UPT, UR6, 0xb, UPT ;  /* 0x0000000b0600788c */ /* 0x000fe4000bf05270 */
[----:B------:R-:W-:Y:S02]  /*1cc0*/  UIADD3 UR24, UP1, UPT, UR28, 0x80, URZ ;  /* 0x000000801c187890 */ /* 0x000fe4000ff3e0ff */
[----:B------:R-:W-:Y:S02]  /*1cd0*/  USEL UR8, URZ, 0x1, UP0 ;  /* 0x00000001ff087887 */ /* 0x000fe40008000000 */
[----:B------:R-:W-:Y:S02]  /*1ce0*/  USEL UR6, UR6, URZ, UP0 ;  /* 0x000000ff06067287 */ /* 0x000fe40008000000 */
[----:B------:R-:W-:Y:S02]  /*1cf0*/  USHF.L.U32 UR18, UR13, 0x5, URZ ;  /* 0x000000050d127899 */ /* 0x000fe400080006ff */
[----:B------:R-:W-:Y:S01]  /*1d00*/  ULEA UR7, UR6, UR4, 0x3 ;  /* 0x0000000406077291 */ /* 0x000fe2000f8e18ff */
[----:B------:R-:W-:Y:S01]  /*1d10*/  LOP3.LUT R12, R12, UR8, RZ, 0x3c, !PT ;  /* 0x000000080c0c7c12 */ /* 0x000fe2000f8e3cff */
[----:B------:R-:W-:Y:S02]  /*1d20*/  UIADD3 UR16, UPT, UPT, UR16, 0xe300, URZ ;  /* 0x0000e30010107890 */ /* 0x000fe4000fffe0ff */
[----:B------:R-:W-:Y:S01]  /*1d30*/  UIADD3.X UR25, UPT, UPT, URZ, UR29, URZ, UP1, !UPT ;  /* 0x0000001dff197290 */ /* 0x000fe20008ffe4ff */
[----:B-1----:R-:W-:Y:S01]  /*1d40*/  SHF.L.U32 R0, R12, 0x1f, RZ ;  /* 0x0000001f0c007819 */ /* 0x002fe200000006ff */
[----:B------:R-:W-:Y:S02]  /*1d50*/  UIMAD UR8, UR5, 0x1c00, UR4 ;  /* 0x00001c00050878a4 */ /* 0x000fe4000f8e0204 */
[----:B------:R-:W-:Y:S01]  /*1d60*/  UIADD3 UR22, UP0, UPT, UR28, 0x180, URZ ;  /* 0x000001801c167890 */ /* 0x000fe2000ff1e0ff */
[----:B------:R3:W4:Y:S01]  /*1d70*/  SYNCS.PHASECHK.TRANS64.TRYWAIT P0, [UR7+0x58], R0 ;  /* 0x00005800ff0075a7 */ /* 0x0007220008001107 */
[----:B------:R-:W-:Y:S01]  /*1d80*/  UIADD3 UR8, UPT, UPT, UR8, 0x24300, URZ ;  /* 0x0002430008087890 */ /* 0x000fe2000fffe0ff */
[----:B------:R-:W-:Y:S01]  /*1d90*/  UMOV UR30, 0x0 ;  /* 0x00000000001e7882 */ /* 0x000fe20000000000 */
[----:B------:R-:W-:Y:S01]  /*1da0*/  UMOV UR31, 0x10000000 ;  /* 0x10000000001f7882 */ /* 0x000fe20000000000 */
[----:B------:R-:W-:Y:S01]  /*1db0*/  UMOV UR19, UR35 ;  /* 0x0000002300137c82 */ /* 0x000fe20008000000 */
[----:B------:R-:W-:Y:S01]  /*1dc0*/  UMOV UR20, UR36 ;  /* 0x0000002400147c82 */ /* 0x000fe20008000000 */
[----:B------:R-:W-:Y:S01]  /*1dd0*/  UIADD3.X UR23, UPT, UPT, URZ, UR29, URZ, UP0, !UPT ;  /* 0x0000001dff177290 */ /* 0x000fe200087fe4ff */
[----:B------:R3:W-:Y:S01]  /*1de0*/  UTMALDG.3D [UR16], [UR24], desc[UR30] ;  /* 0x00001e10180075b4 */ /* 0x0007e20008011000 */
[----:B------:R-:W-:Y:S01]  /*1df0*/  UIADD3 UR13, UPT, UPT, UR13, 0x1, URZ ;  /* 0x000000010d0d7890 */ /* 0x000fe2000fffe0ff */
[----:B------:R-:W-:Y:S01]  /*1e00*/  UMOV UR12, UR36 ;  /* 0x00000024000c7c82 */ /* 0x000fe20008000000 */
[----:B------:R-:W-:Y:S01]  /*1e10*/  UMOV UR9, UR17 ;  /* 0x0000001100097c82 */ /* 0x000fe20008000000 */
[----:B------:R-:W-:Y:S01]  /*1e20*/  UMOV UR10, UR18 ;  /* 0x00000012000a7c82 */ /* 0x000fe20008000000 */
[----:B------:R-:W-:Y:S03]  /*1e30*/  UISETP.NE.AND UP0, UPT, UR13, UR26, UPT ;  /* 0x0000001a0d00728c */ /* 0x000fe6000bf05270 */
[----:B------:R3:W-:Y:S01]  /*1e40*/  UTMALDG.3D [UR8], [UR22], desc[UR30] ;  /* 0x00001e08160075b4 */ /* 0x0007e20008011000 */
[----:B------:R-:W-:Y:S05]  /*1e50*/  UMOV UR5, UR6 ;  /* 0x0000000600057c82 */ /* 0x000fea0008000000 */
[----:B------:R-:W-:Y:S05]  /*1e60*/  BRA.U UP0, `(.L_x_32) ;  /* 0xfffffffd005c7547 */ /* 0x000fea000b83ffff */
.L_x_27:
[C---:B------:R-:W-:Y:S01]  /*1e70*/  LEA R3, R11.reuse, UR4, 0x3 ;  /* 0x000000040b037c11 */ /* 0x040fe2000f8e18ff */
[----:B------:R-:W-:Y:S01]  /*1e80*/  NOP ;  /* 0x0000000000007918 */ /* 0x000fe20000000000 */
[----:B-1-3--:R-:W-:Y:S02]  /*1e90*/  SHF.L.U32 R0, R10, 0x1f, RZ ;  /* 0x0000001f0a007819 */ /* 0x00afe400000006ff */
[----:B------:R-:W-:Y:S02]  /*1ea0*/  LEA R4, R11, UR4, 0x4 ;  /* 0x000000040b047c11 */ /* 0x000fe4000f8e20ff */
[----:B--2-4-:R-:W1:Y:S02]  /*1eb0*/  SYNCS.PHASECHK.TRANS64.TRYWAIT P0, [R3+URZ+0xe0], R0 ;  /* 0x0000e000030075a7 */ /* 0x014e6400080011ff */
[----:B-1----:R-:W-:Y:S05]  /*1ec0*/  @!P0 BRA `(.L_x_33) ;  /* 0x00000070008c8947 */ /* 0x002fea0003800000 */
.L_x_119:
[----:B------:R-:W2:Y:S01]  /*1ed0*/  LDS.128 R4, [R4+0x170] ;  /* 0x0001700004047984 */ /* 0x000ea20000000c00 */
[----:B------:R-:W-:Y:S01]  /*1ee0*/  UISETP.GE.AND UP0, UPT, UR21, 0x1, UPT ;  /* 0x000000011500788c */ /* 0x000fe2000bf06270 */
[----:B------:R-:W-:Y:S01]  /*1ef0*/  @!PT LDS RZ, [RZ] ;  /* 0x00000000fffff984 */ /* 0x000fe20000000800 */
[----:B------:R-:W-:Y:S01]  /*1f00*/  @!PT LDS RZ, [RZ] ;  /* 0x00000000fffff984 */ /* 0x000fe20000000800 */
[----:B------:R-:W-:Y:S01]  /*1f10*/  @!PT LDS RZ, [RZ] ;  /* 0x00000000fffff984 */ /* 0x000fe20000000800 */
[----:B------:R-:W-:Y:S01]  /*1f20*/  @!PT LDS RZ, [RZ] ;  /* 0x00000000fffff984 */ /* 0x000fe20000000800 */
[----:B------:R3:W-:Y:S06]  /*1f30*/  MEMBAR.ALL.CTA ;  /* 0x0000000000007992 */ /* 0x0007ec0000008000 */
[----:B---3--:R-:W3:Y:S01]  /*1f40*/  FENCE.VIEW.ASYNC.S ;  /* 0x00000000000073c6 */ /* 0x008ee20000000000 */
[----:B--2---:R-:W-:-:S13]  /*1f50*/  LOP3.LUT P0, RZ, R6, 0x1, RZ, 0xc0, !PT ;  /* 0x0000000106ff7812 */ /* 0x004fda000780c0ff */
[----:B---3--:R-:W-:Y:S01]  /*1f60*/  VOTEU.ANY UP1, P0 ;  /* 0x0000000000ff7886 */ /* 0x008fe20000020100 */
[----:B------:R-:W-:-:S13]  /*1f70*/  PLOP3.LUT P0, PT, PT, PT, UP1, 0x80, 0x8 ;  /* 0x000000000008781c */ /* 0x000fda0003f0f018 */
[----:B-1----:R-:W-:Y:S02]  /*1f80*/  @P0 LOP3.LUT R0, R5, 0xffff, RZ, 0xc0, !PT ;  /* 0x0000ffff05000812 */ /* 0x002fe400078ec0ff */
[----:B------:R-:W-:Y:S02]  /*1f90*/  @P0 MOV R2, R4 ;  /* 0x0000000400020202 */ /* 0x000fe40000000f00 */
[----:B------:R-:W-:Y:S01]  /*1fa0*/  @P0 R2UR UR7, R0 ;  /* 0x00000000000702ca */ /* 0x000fe200000e0000 */
[----:B------:R-:W-:Y:S01]  /*1fb0*/  VIADD R0, R3, 0xf0 ;  /* 0x000000f003007836 */ /* 0x000fe20000000000 */
[----:B------:R-:W-:Y:S02]  /*1fc0*/  @P0 SHF.R.U32.HI R4, RZ, 0x10, R5 ;  /* 0x00000010ff040819 */ /* 0x000fe40000011605 */
[----:B------:R-:W-:Y:S02]  /*1fd0*/  @P0 R2UR UR8, R2 ;  /* 0x00000000020802ca */ /* 0x000fe400000e0000 */
[----:B------:R-:W-:-:S02]  /*1fe0*/  PRMT R0, RZ, 0x654, R0 ;  /* 0x00000654ff007816 */ /* 0x000fc40000000000 */
[----:B------:R-:W-:Y:S02]  /*1ff0*/  @P0 R2UR UR5, R4 ;  /* 0x00000000040502ca */ /* 0x000fe400000e0000 */
[----:B------:R1:W-:Y:S03]  /*2000*/  SYNCS.ARRIVE.TRANS64.RED.A1T0 RZ, [R0+URZ], RZ ;  /* 0x000000ff00ff79a7 */ /* 0x0003e600081004ff */
[----:B------:R-:W-:-:S04]  /*2010*/  @UP1 UMOV UR37, UR7 ;  /* 0x0000000700251c82 */ /* 0x000fc80008000000 */
[----:B------:R-:W-:-:S04]  /*2020*/  @UP1 UMOV UR38, UR8 ;  /* 0x0000000800261c82 */ /* 0x000fc80008000000 */
[----:B------:R-:W-:Y:S01]  /*2030*/  @UP1 UMOV UR36, UR5 ;  /* 0x0000000500241c82 */ /* 0x000fe20008000000 */
[----:B------:R-:W-:Y:S05]  /*2040*/  BRA.U !UP0, `(.L_x_34) ;  /* 0x0000000108d47547 */ /* 0x000fea000b800000 */
[----:B------:R-:W2:Y:S01]  /*2050*/  LDCU.128 UR24, c[0x0][0xb10] ;  /* 0x00016200ff1877ac */ /* 0x000ea20008000c00 */
[----:B------:R-:W3:Y:S01]  /*2060*/  LDCU UR22, c[0x0][0xb20] ;  /* 0x00016400ff1677ac */ /* 0x000ee20008000800 */
[----:B------:R-:W4:Y:S01]  /*2070*/  LDCU UR20, c[0x0][0xb0c] ;  /* 0x00016180ff1477ac */ /* 0x000f220008000800 */
[----:B------:R-:W1:Y:S01]  /*2080*/  LDCU.64 UR10, c[0x0][0xb28] ;  /* 0x00016500ff0a77ac */ /* 0x000e620008000a00 */
[----:B------:R-:W-:Y:S02]  /*2090*/  UISETP.NE.AND UP3, UPT, UR21, 0x1, UPT ;  /* 0x000000011500788c */ /* 0x000fe4000bf65270 */
[----:B--2---:R-:W-:Y:S02]  /*20a0*/  UIMAD.WIDE.U32 UR8, UR39, UR27, URZ ;  /* 0x0000001b270872a5 */ /* 0x004fe4000f8e00ff */
[----:B------:R-:W-:Y:S02]  /*20b0*/  UIMAD.WIDE.U32 UR12, UR40, UR24, URZ ;  /* 0x00000018280c72a5 */ /* 0x000fe4000f8e00ff */
[----:B------:R-:W-:-:S02]  /*20c0*/  UISETP.NE.AND UP0, UPT, UR26, 0x1, UPT ;  /* 0x000000011a00788c */ /* 0x000fc4000bf05270 */
[----:B------:R-:W-:Y:S01]  /*20d0*/  UIMAD.WIDE.U32 UR18, UR37, UR27, URZ ;  /* 0x0000001b251272a5 */ /* 0x000fe2000f8e00ff */
[----:B------:R-:W-:Y:S02]  /*20e0*/  UMOV UR8, UR9 ;  /* 0x0000000900087c82 */ /* 0x000fe40008000000 */
[----:B------:R-:W-:Y:S01]  /*20f0*/  UMOV UR5, UR13 ;  /* 0x0000000d00057c82 */ /* 0x000fe20008000000 */
[----:B---3--:R-:W-:Y:S02]  /*2100*/  USHF.R.U32.HI UR8, URZ, UR22, UR8 ;  /* 0x00000016ff087299 */ /* 0x008fe40008011608 */
[----:B----4-:R-:W-:Y:S02]  /*2110*/  UISETP.NE.AND UP2, UPT, UR20, 0x1, UPT ;  /* 0x000000011400788c */ /* 0x010fe4000bf45270 */
[----:B------:R-:W-:Y:S02]  /*2120*/  USHF.R.U32.HI UR5, URZ, UR25, UR5 ;  /* 0x00000019ff057299 */ /* 0x000fe40008011605 */
[----:B------:R-:W-:-:S02]  /*2130*/  USEL UR7, UR39, UR8, !UP0 ;  /* 0x0000000827077287 */ /* 0x000fc4000c000000 */
[----:B------:R-:W-:Y:S02]  /*2140*/  USEL UR8, UR40, UR5, !UP2 ;  /* 0x0000000528087287 */ /* 0x000fe4000d000000 */
[----:B-1----:R-:W-:Y:S01]  /*2150*/  UIMAD.WIDE.U32 UR12, UR7, UR10, URZ ;  /* 0x0000000a070c72a5 */ /* 0x002fe2000f8e00ff */
[----:B------:R-:W-:Y:S01]  /*2160*/  UMOV UR5, UR19 ;  /* 0x0000001300057c82 */ /* 0x000fe20008000000 */
[----:B------:R-:W-:Y:S02]  /*2170*/  UIMAD.WIDE.U32 UR16, UR38, UR24, URZ ;  /* 0x00000018261072a5 */ /* 0x000fe4000f8e00ff */
[----:B------:R-:W-:-:S03]  /*2180*/  UIMAD.WIDE.U32 UR18, UR8, UR10, URZ ;  /* 0x0000000a081272a5 */ /* 0x000fc6000f8e00ff */
[----:B------:R-:W-:Y:S01]  /*2190*/  UMOV UR12, UR13 ;  /* 0x0000000d000c7c82 */ /* 0x000fe20008000000 */
[----:B------:R-:W-:Y:S02]  /*21a0*/  USHF.R.U32.HI UR5, URZ, UR22, UR5 ;  /* 0x00000016ff057299 */ /* 0x000fe40008011605 */
[----:B------:R-:W-:Y:S01]  /*21b0*/  @UP3 USHF.R.U32.HI UR7, URZ, UR11, UR12 ;  /* 0x0000000bff073299 */ /* 0x000fe2000801160c */
[----:B------:R-:W-:Y:S01]  /*21c0*/  UMOV UR16, UR17 ;  /* 0x0000001100107c82 */ /* 0x000fe20008000000 */
[----:B------:R-:W-:Y:S01]  /*21d0*/  UMOV UR18, UR19 ;  /* 0x0000001300127c82 */ /* 0x000fe20008000000 */
[----:B------:R-:W-:Y:S02]  /*21e0*/  USHF.R.U32.HI UR25, URZ, UR25, UR16 ;  /* 0x00000019ff197299 */ /* 0x000fe40008011610 */
[----:B------:R-:W-:Y:S02]  /*21f0*/  USEL UR5, UR37, UR5, !UP0 ;  /* 0x0000000525057287 */ /* 0x000fe4000c000000 */
[----:B------:R-:W-:-:S02]  /*2200*/  @UP3 USHF.R.U32.HI UR8, URZ, UR11, UR18 ;  /* 0x0000000bff083299 */ /* 0x000fc40008011612 */
[----:B------:R-:W-:Y:S02]  /*2210*/  UIMAD UR9, UR21, UR7, URZ ;  /* 0x00000007150972a4 */ /* 0x000fe4000f8e02ff */
[----:B------:R-:W-:Y:S02]  /*2220*/  USEL UR7, UR38, UR25, !UP2 ;  /* 0x0000001926077287 */ /* 0x000fe4000d000000 */
[----:B------:R-:W-:Y:S02]  /*2230*/  UIMAD UR12, UR21, UR8, URZ ;  /* 0x00000008150c72a4 */ /* 0x000fe4000f8e02ff */
[----:B------:R-:W-:Y:S02]  /*2240*/  UISETP.GE.AND UP0, UPT, UR5, UR9, UPT ;  /* 0x000000090500728c */ /* 0x000fe4000bf06270 */
[----:B------:R-:W-:Y:S02]  /*2250*/  UIMAD.WIDE.U32 UR16, UR5, UR10, URZ ;  /* 0x0000000a051072a5 */ /* 0x000fe4000f8e00ff */
[----:B------:R-:W-:-:S02]  /*2260*/  UISETP.GE.OR UP0, UPT, UR7, UR12, UP0 ;  /* 0x0000000c0700728c */ /* 0x000fc40008706670 */
        /* <DEDUP_REMOVED lines=19> */
.L_x_34:
[----:B------:R-:W2:Y:S02]  /*23a0*/  LDCU UR5, c[0x0][0xb30] ;  /* 0x00016600ff0577ac */ /* 0x000ea40008000800 */
[----:B--2---:R-:W-:-:S09]  /*23b0*/  UISETP.NE.AND UP0, UPT, UR5, 0x1, UPT ;  /* 0x000000010500788c */ /* 0x004fd2000bf05270 */
[----:B------:R-:W-:Y:S05]  /*23c0*/  BRA.U UP0, `(.L_x_35) ;  /* 0x0000000100447547 */ /* 0x000fea000b800000 */
[----:B------:R-:W2:Y:S01]  /*23d0*/  LDCU.128 UR16, c[0x0][0xb10] ;  /* 0x00016200ff1077ac */ /* 0x000ea20008000c00 */
[----:B------:R-:W3:Y:S01]  /*23e0*/  LDCU UR12, c[0x0][0xb0c] ;  /* 0x00016180ff0c77ac */ /* 0x000ee20008000800 */
[----:B------:R-:W4:Y:S01]  /*23f0*/  LDCU UR13, c[0x0][0xb20] ;  /* 0x00016400ff0d77ac */ /* 0x000f220008000800 */
[----:B--2---:R-:W-:Y:S02]  /*2400*/  UIMAD.WIDE.U32 UR10, UR38, UR16, URZ ;  /* 0x00000010260a72a5 */ /* 0x004fe4000f8e00ff */
[----:B------:R-:W-:Y:S02]  /*2410*/  UIMAD.WIDE.U32 UR8, UR37, UR19, URZ ;  /* 0x00000013250872a5 */ /* 0x000fe4000f8e00ff */
[----:B---3--:R-:W-:Y:S02]  /*2420*/  UISETP.NE.AND UP2, UPT, UR12, 0x1, UPT ;  /* 0x000000010c00788c */ /* 0x008fe4000bf45270 */
[----:B------:R-:W-:Y:S01]  /*2430*/  UISETP.NE.AND UP0, UPT, UR18, 0x1, UPT ;  /* 0x000000011200788c */ /* 0x000fe2000bf05270 */
[----:B------:R-:W-:-:S02]  /*2440*/  UMOV UR7, UR11 ;  /* 0x0000000b00077c82 */ /* 0x000fc40008000000 */
[----:B------:R-:W-:Y:S01]  /*2450*/  UMOV UR5, UR9 ;  /* 0x0000000900057c82 */ /* 0x000fe20008000000 */
[----:B------:R-:W-:Y:S02]  /*2460*/  USHF.R.U32.HI UR7, URZ, UR17, UR7 ;  /* 0x00000011ff077299 */ /* 0x000fe40008011607 */
[----:B----4-:R-:W-:Y:S02]  /*2470*/  USHF.R.U32.HI UR5, URZ, UR13, UR5 ;  /* 0x0000000dff057299 */ /* 0x010fe40008011605 */
[----:B------:R-:W-:Y:S02]  /*2480*/  USEL UR7, UR38, UR7, !UP2 ;  /* 0x0000000726077287 */ /* 0x000fe4000d000000 */
[----:B------:R-:W-:-:S04]  /*2490*/  USEL UR5, UR37, UR5, !UP0 ;  /* 0x0000000525057287 */ /* 0x000fc8000c000000 */
[----:B------:R-:W-:Y:S02]  /*24a0*/  UIADD3 UR8, UPT, UPT, UR7, -UR5, URZ ;  /* 0x8000000507087290 */ /* 0x000fe4000fffe0ff */
[----:B------:R-:W-:Y:S02]  /*24b0*/  UIADD3 UR5, UPT, UPT, -UR7, UR5, URZ ;  /* 0x0000000507057290 */ /* 0x000fe4000fffe1ff */
[----:B------:R-:W-:Y:S02]  /*24c0*/  UIMAD UR37, UR8, UR18, UR37 ;  /* 0x00000012082572a4 */ /* 0x000fe4000f8e0225 */
[----:B------:R-:W-:-:S12]  /*24d0*/  UIMAD UR38, UR5, UR12, UR38 ;  /* 0x0000000c052672a4 */ /* 0x000fd8000f8e0226 */
.L_x_35:
[----:B------:R-:W-:Y:S01]  /*24e0*/  VIADD R11, R11, 0x1 ;  /* 0x000000010b0b7836 */ /* 0x000fe20000000000 */
[----:B------:R-:W-:Y:S01]  /*24f0*/  PLOP3.LUT P1, PT, PT, PT, PT, 0x80, 0x8 ;  /* 0x000000000008781c */ /* 0x000fe20003f2f070 */
[----:B------:R-:W-:Y:S02]  /*2500*/  UIADD3 UR47, UPT, UPT, UR38, UR62, URZ ;  /* 0x0000003e262f7290 */ /* 0x000fe4000fffe0ff */
[----:B------:R-:W-:Y:S01]  /*2510*/  UIADD3 UR48, UPT, UPT, UR37, UR61, URZ ;  /* 0x0000003d25307290 */ /* 0x000fe2000fffe0ff */
[----:B------:R-:W-:-:S04]  /*2520*/  ISETP.NE.AND P0, PT, R11, 0x2, PT ;  /* 0x000000020b00780c */ /* 0x000fc80003f05270 */
[----:B-1----:R-:W-:Y:S02]  /*2530*/  SEL R0, RZ, 0x1, P0 ;  /* 0x00000001ff007807 */ /* 0x002fe40000000000 */
[----:B------:R-:W-:Y:S02]  /*2540*/  SEL R11, R11, RZ, P0 ;  /* 0x000000ff0b0b7207 */ /* 0x000fe40000000000 */
[----:B------:R-:W-:Y:S01]  /*2550*/  LOP3.LUT R10, R10, R0, RZ, 0x3c, !PT ;  /* 0x000000000a0a7212 */ /* 0x000fe200078e3cff */
[----:B------:R-:W-:Y:S06]  /*2560*/  BRA.U UP1, `(.L_x_36) ;  /* 0xfffffff1016c7547 */ /* 0x000fec000b83ffff */
[----:B------:R-:W-:Y:S01]  /*2570*/  UIADD3 UR7, UPT, UPT, UR4, 0x58, URZ ;  /* 0x0000005804077890 */ /* 0x000fe2000fffe0ff */
[----:B------:R-:W-:-:S03]  /*2580*/  SHF.L.U32 R2, R12, 0x1f, RZ ;  /* 0x0000001f0c027819 */ /* 0x000fc600000006ff */
[----:B------:R-:W-:-:S09]  /*2590*/  ULEA UR4, UR6, UR7, 0x3 ;  /* 0x0000000706047291 */ /* 0x000fd2000f8e18ff */
[----:B------:R-:W1:Y:S02]  /*25a0*/  SYNCS.PHASECHK.TRANS64.TRYWAIT P0, [UR4], R2 ;  /* 0x00000002ff0075a7 */ /* 0x000e640008001104 */
[----:B-1----:R-:W-:Y:S05]  /*25b0*/  @!P0 BRA `(.L_x_37) ;  /* 0x0000006800e48947 */ /* 0x002fea0003800000 */
.L_x_121:
[----:B------:R-:W-:-:S04]  /*25c0*/  UIADD3 UR4, UPT, UPT, UR6, 0x1, URZ ;  /* 0x0000000106047890 */ /* 0x000fc8000fffe0ff */
[----:B------:R-:W-:-:S04]  /*25d0*/  UISETP.NE.AND UP0, UPT, UR4, 0xb, UPT ;  /* 0x0000000b0400788c */ /* 0x000fc8000bf05270 */
[----:B------:R-:W-:Y:S02]  /*25e0*/  USEL UR6, URZ, 0x1, UP0 ;  /* 0x00000001ff067887 */ /* 0x000fe40008000000 */
[----:B------:R-:W-:-:S04]  /*25f0*/  USEL UR4, UR4, URZ, UP0 ;  /* 0x000000ff04047287 */ /* 0x000fc80008000000 */
[----:B------:R-:W-:Y:S01]  /*2600*/  ULEA UR5, UR4, UR7, 0x3 ;  /* 0x0000000704057291 */ /* 0x000fe2000f8e18ff */
[----:B-1----:R-:W-:-:S04]  /*2610*/  LOP3.LUT R2, R12, UR6, RZ, 0x3c, !PT ;  /* 0x000000060c027c12 */ /* 0x002fc8000f8e3cff */
[----:B------:R-:W-:-:S04]  /*2620*/  SHF.L.U32 R3, R2, 0x1f, RZ ;  /* 0x0000001f02037819 */ /* 0x000fc800000006ff */
[----:B------:R-:W1:Y:S02]  /*2630*/  SYNCS.PHASECHK.TRANS64.TRYWAIT P0, [UR5], R3 ;  /* 0x00000003ff0075a7 */ /* 0x000e640008001105 */
[----:B-1----:R-:W-:Y:S05]  /*2640*/  @!P0 BRA `(.L_x_38) ;  /* 0x0000006800d88947 */ /* 0x002fea0003800000 */
.L_x_123:
[----:B------:R-:W-:-:S04]  /*2650*/  UIADD3 UR4, UPT, UPT, UR4, 0x1, URZ ;  /* 0x0000000104047890 */ /* 0x000fc8000fffe0ff */
[----:B------:R-:W-:-:S04]  /*2660*/  UISETP.NE.AND UP0, UPT, UR4, 0xb, UPT ;  /* 0x0000000b0400788c */ /* 0x000fc8000bf05270 */
[----:B------:R-:W-:Y:S02]  /*2670*/  USEL UR6, URZ, 0x1, UP0 ;  /* 0x00000001ff067887 */ /* 0x000fe40008000000 */
[----:B------:R-:W-:-:S04]  /*2680*/  USEL UR4, UR4, URZ, UP0 ;  /* 0x000000ff04047287 */ /* 0x000fc80008000000 */
[----:B------:R-:W-:Y:S01]  /*2690*/  ULEA UR5, UR4, UR7, 0x3 ;  /* 0x0000000704057291 */ /* 0x000fe2000f8e18ff */
[----:B------:R-:W-:-:S04]  /*26a0*/  LOP3.LUT R2, R2, UR6, RZ, 0x3c, !PT ;  /* 0x0000000602027c12 */ /* 0x000fc8000f8e3cff */
[----:B-1----:R-:W-:-:S04]  /*26b0*/  SHF.L.U32 R3, R2, 0x1f, RZ ;  /* 0x0000001f02037819 */ /* 0x002fc800000006ff */
[----:B------:R-:W1:Y:S02]  /*26c0*/  SYNCS.PHASECHK.TRANS64.TRYWAIT P0, [UR5], R3 ;  /* 0x00000003ff0075a7 */ /* 0x000e640008001105 */
[----:B-1----:R-:W-:Y:S05]  /*26d0*/  @!P0 BRA `(.L_x_39) ;  /* 0x0000006800cc8947 */ /* 0x002fea0003800000 */
.L_x_125:
        /* <DEDUP_REMOVED lines=9> */
.L_x_127:
        /* <DEDUP_REMOVED lines=9> */
.L_x_129:
        /* <DEDUP_REMOVED lines=9> */
.L_x_131:
        /* <DEDUP_REMOVED lines=9> */
.L_x_133:
        /* <DEDUP_REMOVED lines=9> */
.L_x_135:
        /* <DEDUP_REMOVED lines=9> */
.L_x_137:
        /* <DEDUP_REMOVED lines=9> */
.L_x_139:
[----:B------:R-:W-:-:S04]  /*2ad0*/  UIADD3 UR4, UPT, UPT, UR4, 0x1, URZ ;  /* 0x0000000104047890 */ /* 0x000fc8000fffe0ff */
[----:B------:R-:W-:-:S04]  /*2ae0*/  UISETP.NE.AND UP0, UPT, UR4, 0xb, UPT ;  /* 0x0000000b0400788c */ /* 0x000fc8000bf05270 */
[----:B------:R-:W-:Y:S02]  /*2af0*/  USEL UR5, URZ, 0x1, UP0 ;  /* 0x00000001ff057887 */ /* 0x000fe40008000000 */
[----:B------:R-:W-:-:S04]  /*2b00*/  USEL UR4, UR4, URZ, UP0 ;  /* 0x000000ff04047287 */ /* 0x000fc80008000000 */
[----:B------:R-:W-:Y:S01]  /*2b10*/  ULEA UR4, UR4, UR7, 0x3 ;  /* 0x0000000704047291 */ /* 0x000fe2000f8e18ff */
[----:B------:R-:W-:-:S04]  /*2b20*/  LOP3.LUT R2, R2, UR5, RZ, 0x3c, !PT ;  /* 0x0000000502027c12 */ /* 0x000fc8000f8e3cff */
[----:B------:R-:W-:Y:S01]  /*2b30*/  SHF.L.U32 R2, R2, 0x1f, RZ ;  /* 0x0000001f02027819 */ /* 0x000fe200000006ff */
[----:B-1----:R-:W-:-:S07]  /*2b40*/  IMAD.U32 R0, RZ, RZ, UR4 ;  /* 0x00000004ff007e24 */ /* 0x002fce000f8e00ff */
.L_x_47:
[----:B-1----:R1:W2:Y:S02]  /*2b50*/  SYNCS.PHASECHK.TRANS64.TRYWAIT P0, [R0+URZ], R2 ;  /* 0x00000002000075a7 */ /* 0x0022a400080011ff */
[----:B--2---:R-:W-:Y:S05]  /*2b60*/  @!P0 NANOSLEEP.SYNCS 0x989680 ;  /* 0x009896800000895d */ /* 0x004fea0003900000 */
[----:B------:R-:W2:Y:S02]  /*2b70*/  @!P0 SYNCS.PHASECHK.TRANS64 P0, [R0+URZ], R2 ;  /* 0x00000002000085a7 */ /* 0x000ea400080010ff */
[----:B--2---:R-:W-:Y:S05]  /*2b80*/  @P0 EXIT ;  /* 0x000000000000094d */ /* 0x004fea0003800000 */
[----:B------:R-:W-:Y:S05]  /*2b90*/  BRA `(.L_x_47) ;  /* 0xfffffffc00ec7947 */ /* 0x000fea000383ffff */
.L_x_18:
[----:B------:R-:W-:-:S04]  /*2ba0*/  UISETP.NE.AND UP0, UPT, UR15, URZ, UPT ;  /* 0x000000ff0f00728c */ /* 0x000fc8000bf05270 */
[----:B------:R-:W-:-:S09]  /*2bb0*/  UISETP.NE.OR UP0, UPT, UR18, 0x1, UP0 ;  /* 0x000000011200788c */ /* 0x000fd20008705670 */
[----:B------:R-:W-:Y:S05]  /*2bc0*/  BRA.U UP0, `(.L_x_48) ;  /* 0x0000000500487547 */ /* 0x000fea000b800000 */
[----:B------:R-:W-:Y:S01]  /*2bd0*/  ISETP.NE.AND P2, PT, R0, RZ, PT ;  /* 0x000000ff0000720c */ /* 0x000fe20003f45270 */
[----:B------:R-:W-:Y:S01]  /*2be0*/  IMAD.MOV.U32 R12, RZ, RZ, 0x1 ;  /* 0x00000001ff0c7424 */ /* 0x000fe200078e00ff */
[----:B------:R-:W-:Y:S02]  /*2bf0*/  CS2R R10, SRZ ;  /* 0x00000000000a7805 */ /* 0x000fe4000001ff00 */
[----:B------:R-:W-:Y:S01]  /*2c00*/  CS2R R8, SRZ ;  /* 0x0000000000087805 */ /* 0x000fe2000001ff00 */
[----:B------:R-:W-:Y:S01]  /*2c10*/  UMOV UR4, 0x400 ;  /* 0x0000040000047882 */ /* 0x000fe20000000000 */
[----:B------:R-:W-:Y:S01]  /*2c20*/  UMOV UR5, URZ ;  /* 0x000000ff00057c82 */ /* 0x000fe20008000000 */
[----:B------:R-:W-:-:S12]  /*2c30*/  ULEA UR15, UR15, UR4, 0x18 ;  /* 0x000000040f0f7291 */ /* 0x000fd8000f8ec0ff */
.L_x_52:
[----:B------:R-:W-:Y:S02]  /*2c40*/  LEA R2, R8, UR15, 0x3 ;  /* 0x0000000f08027c11 */ /* 0x000fe4000f8e18ff */
[----:B------:R-:W-:-:S03]  /*2c50*/  SHF.L.U32 R4, R9, 0x1f, RZ ;  /* 0x0000001f09047819 */ /* 0x000fc600000006ff */
[----:B------:R-:W-:Y:S01]  /*2c60*/  VIADD R5, R2, 0x150 ;  /* 0x0000015002057836 */ /* 0x000fe20000000000 */
[----:B------:R-:W2:Y:S02]  /*2c70*/  SYNCS.PHASECHK.TRANS64.TRYWAIT P0, [R2+URZ+0x140], R4 ;  /* 0x00014004020075a7 */ /* 0x000ea400080011ff */
[----:B--2---:R-:W-:Y:S05]  /*2c80*/  @!P0 BRA `(.L_x_49) ;  /* 0x0000006800208947 */ /* 0x004fea0003800000 */
.L_x_140:
[----:B------:R-:W-:Y:S01]  /*2c90*/  ULEA UR4, UR5, UR15, 0x3 ;  /* 0x0000000f05047291 */ /* 0x000fe2000f8e18ff */
[----:B--2---:R-:W-:Y:S01]  /*2ca0*/  PRMT R2, RZ, 0x654, R5 ;  /* 0x00000654ff027816 */ /* 0x004fe20000000005 */
[----:B------:R-:W-:Y:S01]  /*2cb0*/  @!P2 IMAD.MOV.U32 R4, RZ, RZ, 0x10 ;  /* 0x00000010ff04a424 */ /* 0x000fe200078e00ff */
[----:B------:R-:W-:Y:S01]  /*2cc0*/  SHF.L.U32 R5, R12, 0x1f, RZ ;  /* 0x0000001f0c057819 */ /* 0x000fe200000006ff */
[----:B------:R-:W-:Y:S01]  /*2cd0*/  UIADD3 UR6, UPT, UPT, UR4, 0xe0, URZ ;  /* 0x000000e004067890 */ /* 0x000fe2000fffe0ff */
[----:B------:R2:W-:Y:S05]  /*2ce0*/  SYNCS.ARRIVE.TRANS64.RED.A1T0 RZ, [R2+URZ], RZ ;  /* 0x000000ff02ff79a7 */ /* 0x0005ea00081004ff */
[----:B------:R-:W-:Y:S01]  /*2cf0*/  IMAD.U32 R6, RZ, RZ, UR6 ;  /* 0x00000006ff067e24 */ /* 0x000fe2000f8e00ff */
[----:B------:R-:W3:Y:S04]  /*2d00*/  SYNCS.PHASECHK.TRANS64.TRYWAIT P0, [UR4+0xf0], R5 ;  /* 0x0000f005ff0075a7 */ /* 0x000ee80008001104 */
[----:B------:R-:W-:Y:S01]  /*2d10*/  PRMT R6, R0, 0x654, R6 ;  /* 0x0000065400067816 */ /* 0x000fe20000000006 */
[----:B--23--:R-:W-:Y:S06]  /*2d20*/  @!P0 BRA `(.L_x_50) ;  /* 0x00000068000c8947 */ /* 0x00cfec0003800000 */
.L_x_142:
[----:B------:R-:W-:Y:S01]  /*2d30*/  ULEA UR6, UR5, UR15, 0x4 ;  /* 0x0000000f05067291 */ /* 0x000fe2000f8e20ff */
[----:B------:R-:W-:Y:S01]  /*2d40*/  SEL R3, R6, R3, !P2 ;  /* 0x0000000306037207 */ /* 0x000fe20005000000 */
[----:B------:R-:W-:Y:S01]  /*2d50*/  UIADD3 UR7, UPT, UPT, UR4, 0xe0, URZ ;  /* 0x000000e004077890 */ /* 0x000fe2000fffe0ff */
[----:B--2---:R-:W-:Y:S01]  /*2d60*/  LEA R2, R11, UR15, 0x3 ;  /* 0x0000000f0b027c11 */ /* 0x004fe2000f8e18ff */
[----:B------:R-:W-:Y:S01]  /*2d70*/  UIADD3 UR6, UPT, UPT, UR6, 0x170, URZ ;  /* 0x0000017006067890 */ /* 0x000fe2000fffe0ff */
[----:B------:R2:W-:Y:S01]  /*2d80*/  @!P2 SYNCS.ARRIVE.TRANS64.RED RZ, [R3+URZ], R4 ;  /* 0x0000000403ffa9a7 */ /* 0x0005e200080004ff */
[----:B------:R-:W-:Y:S01]  /*2d90*/  UIADD3 UR4, UPT, UPT, UR5, 0x1, URZ ;  /* 0x0000000105047890 */ /* 0x000fe2000fffe0ff */
[----:B------:R-:W-:-:S03]  /*2da0*/  VIADD R8, R8, 0x1 ;  /* 0x0000000108087836 */ /* 0x000fc60000000000 */
[----:B------:R-:W-:Y:S02]  /*2db0*/  UISETP.NE.AND UP0, UPT, UR4, 0x2, UPT ;  /* 0x000000020400788c */ /* 0x000fe4000bf05270 */
[----:B------:R-:W-:Y:S01]  /*2dc0*/  ISETP.NE.AND P0, PT, R8, 0x2, PT ;  /* 0x000000020800780c */ /* 0x000fe20003f05270 */
[----:B------:R-:W-:Y:S06]  /*2dd0*/  UGETNEXTWORKID.BROADCAST [UR6], [UR7] ;  /* 0x00000000060073ca */ /* 0x000fec0008000100 */
[----:B------:R-:W-:Y:S02]  /*2de0*/  USEL UR6, URZ, 0x1, UP0 ;  /* 0x00000001ff067887 */ /* 0x000fe40008000000 */
[----:B------:R-:W-:-:S04]  /*2df0*/  USEL UR5, UR4, URZ, UP0 ;  /* 0x000000ff04057287 */ /* 0x000fc80008000000 */
[----:B------:R-:W-:Y:S02]  /*2e00*/  LOP3.LUT R12, R12, UR6, RZ, 0x3c, !PT ;  /* 0x000000060c0c7c12 */ /* 0x000fe4000f8e3cff */
[----:B--2---:R-:W-:-:S04]  /*2e10*/  SHF.L.U32 R4, R10, 0x1f, RZ ;  /* 0x0000001f0a047819 */ /* 0x004fc800000006ff */
[----:B------:R-:W2:Y:S02]  /*2e20*/  SYNCS.PHASECHK.TRANS64.TRYWAIT P1, [R2+URZ+0xe0], R4 ;  /* 0x0000e004020075a7 */ /* 0x000ea400080211ff */
[----:B--2---:R-:W-:Y:S05]  /*2e30*/  @!P1 BRA `(.L_x_51) ;  /* 0x0000006400e09947 */ /* 0x004fea0003800000 */
.L_x_143:
[C---:B--2---:R-:W-:Y:S01]  /*2e40*/  LEA R4, R11.reuse, UR15, 0x4 ;  /* 0x0000000f0b047c11 */ /* 0x044fe2000f8e20ff */
[----:B------:R-:W-:Y:S01]  /*2e50*/  VIADD R2, R2, 0xf0 ;  /* 0x000000f002027836 */ /* 0x000fe20000000000 */
[----:B------:R-:W-:Y:S01]  /*2e60*/  SEL R8, R8, RZ, P0 ;  /* 0x000000ff08087207 */ /* 0x000fe20000000000 */
[----:B------:R-:W-:-:S03]  /*2e70*/  VIADD R11, R11, 0x1 ;  /* 0x000000010b0b7836 */ /* 0x000fc60000000000 */
[----:B------:R-:W2:Y:S01]  /*2e80*/  LDS.128 R4, [R4+0x170] ;  /* 0x0001700004047984 */ /* 0x000ea20000000c00 */
[----:B------:R-:W-:Y:S02]  /*2e90*/  PRMT R2, RZ, 0x654, R2 ;  /* 0x00000654ff027816 */ /* 0x000fe40000000002 */
[C---:B------:R-:W-:Y:S01]  /*2ea0*/  ISETP.NE.AND P1, PT, R11.reuse, 0x2, PT ;  /* 0x000000020b00780c */ /* 0x040fe20003f25270 */
[----:B------:R-:W-:Y:S01]  /*2eb0*/  @!PT LDS RZ, [RZ] ;  /* 0x00000000fffff984 */ /* 0x000fe20000000800 */
[----:B------:R-:W-:Y:S01]  /*2ec0*/  @!PT LDS RZ, [RZ] ;  /* 0x00000000fffff984 */ /* 0x000fe20000000800 */
[----:B------:R-:W-:Y:S01]  /*2ed0*/  @!PT LDS RZ, [RZ] ;  /* 0x00000000fffff984 */ /* 0x000fe20000000800 */
[----:B------:R-:W-:Y:S01]  /*2ee0*/  @!PT LDS RZ, [RZ] ;  /* 0x00000000fffff984 */ /* 0x000fe20000000800 */
[----:B------:R3:W-:Y:S06]  /*2ef0*/  MEMBAR.ALL.CTA ;  /* 0x0000000000007992 */ /* 0x0007ec0000008000 */
[----:B---3--:R-:W3:Y:S01]  /*2f00*/  FENCE.VIEW.ASYNC.S ;  /* 0x00000000000073c6 */ /* 0x008ee20000000000 */
[----:B------:R-:W-:Y:S01]  /*2f10*/  SEL R11, R11, RZ, P1 ;  /* 0x000000ff0b0b7207 */ /* 0x000fe20000800000 */
[----:B---3--:R3:W-:Y:S01]  /*2f20*/  SYNCS.ARRIVE.TRANS64.RED.A1T0 RZ, [R2+URZ], RZ ;  /* 0x000000ff02ff79a7 */ /* 0x0087e200081004ff */
[----:B--2---:R-:W-:-:S02]  /*2f30*/  LOP3.LUT P3, RZ, R6, 0x1, RZ, 0xc0, !PT ;  /* 0x0000000106ff7812 */ /* 0x004fc4000786c0ff */
[----:B------:R-:W-:-:S04]  /*2f40*/  SEL R4, RZ, 0x1, P1 ;  /* 0x00000001ff047807 */ /* 0x000fc80000800000 */
[----:B------:R-:W-:Y:S02]  /*2f50*/  LOP3.LUT R10, R10, R4, RZ, 0x3c, !PT ;  /* 0x000000040a0a7212 */ /* 0x000fe400078e3cff */
[----:B---3--:R-:W-:-:S04]  /*2f60*/  SEL R2, RZ, 0x1, P0 ;  /* 0x00000001ff027807 */ /* 0x008fc80000000000 */
[----:B------:R-:W-:Y:S01]  /*2f70*/  LOP3.LUT R9, R9, R2, RZ, 0x3c, !PT ;  /* 0x0000000209097212 */ /* 0x000fe200078e3cff */
[----:B------:R-:W-:Y:S06]  /*2f80*/  @P3 BRA `(.L_x_52) ;  /* 0xfffffffc002c3947 */ /* 0x000fec000383ffff */
[----:B------:R-:W-:Y:S01]  /*2f90*/  ULEA UR4, UR5, UR15, 0x3 ;  /* 0x0000000f05047291 */ /* 0x000fe2000f8e18ff */
[----:B------:R-:W-:-:S08]  /*2fa0*/  SHF.L.U32 R2, R12, 0x1f, RZ ;  /* 0x0000001f0c027819 */ /* 0x000fd000000006ff */
[----:B------:R-:W2:Y:S02]  /*2fb0*/  SYNCS.PHASECHK.TRANS64 P0, [UR4+0xf0], R2 ;  /* 0x0000f002ff0075a7 */ /* 0x000ea40008001004 */
[----:B--2---:R-:W-:Y:S05]  /*2fc0*/  @P0 BRA `(.L_x_53) ;  /* 0x0000000000080947 */ /* 0x004fea0003800000 */
[----:B------:R-:W2:Y:S02]  /*2fd0*/  SYNCS.PHASECHK.TRANS64.TRYWAIT P0, [UR4+0xf0], R2 ;  /* 0x0000f002ff0075a7 */ /* 0x000ea40008001104 */
[----:B--2---:R-:W-:Y:S05]  /*2fe0*/  @!P0 BRA `(.L_x_54) ;  /* 0x0000006400888947 */ /* 0x004fea0003800000 */
.L_x_53:
[----:B------:R-:W-:-:S04]  /*2ff0*/  UIADD3 UR6, UPT, UPT, UR5, 0x1, URZ ;  /* 0x0000000105067890 */ /* 0x000fc8000fffe0ff */
[----:B------:R-:W-:-:S04]  /*3000*/  UISETP.NE.AND UP0, UPT, UR6, 0x2, UPT ;  /* 0x000000020600788c */ /* 0x000fc8000bf05270 */
[----:B------:R-:W-:Y:S02]  /*3010*/  USEL UR7, URZ, 0x1, UP0 ;  /* 0x00000001ff077887 */ /* 0x000fe40008000000 */
[----:B------:R-:W-:-:S04]  /*3020*/  USEL UR6, UR6, URZ, UP0 ;  /* 0x000000ff06067287 */ /* 0x000fc80008000000 */
[----:B------:R-:W-:Y:S01]  /*3030*/  ULEA UR6, UR6, UR15, 0x3 ;  /* 0x0000000f06067291 */ /* 0x000fe2000f8e18ff */
[----:B--2---:R-:W-:-:S04]  /*3040*/  LOP3.LUT R2, R12, UR7, RZ, 0x3c, !PT ;  /* 0x000000070c027c12 */ /* 0x004fc8000f8e3cff */
[----:B------:R-:W-:-:S04]  /*3050*/  SHF.L.U32 R0, R2, 0x1f, RZ ;  /* 0x0000001f02007819 */ /* 0x000fc800000006ff */
[----:B------:R-:W2:Y:S02]  /*3060*/  SYNCS.PHASECHK.TRANS64 P0, [UR6+0xf0], R0 ;  /* 0x0000f000ff0075a7 */ /* 0x000ea40008001006 */
[----:B-12---:R-:W-:Y:S05]  /*3070*/  @P0 EXIT ;  /* 0x000000000000094d */ /* 0x006fea0003800000 */
[----:B------:R-:W-:Y:S02]  /*3080*/  SHF.L.U32 R2, R2, 0x1f, RZ ;  /* 0x0000001f02027819 */ /* 0x000fe400000006ff */
[----:B------:R-:W-:-:S07]  /*3090*/  MOV R0, UR6 ;  /* 0x0000000600007c02 */ /* 0x000fce0008000f00 */
.L_x_55:
[----:B-1----:R1:W2:Y:S02]  /*30a0*/  SYNCS.PHASECHK.TRANS64.TRYWAIT P0, [R0+URZ+0xf0], R2 ;  /* 0x0000f002000075a7 */ /* 0x0022a400080011ff */
[----:B--2---:R-:W-:Y:S05]  /*30b0*/  @!P0 NANOSLEEP.SYNCS 0x989680 ;  /* 0x009896800000895d */ /* 0x004fea0003900000 */
[----:B------:R-:W2:Y:S02]  /*30c0*/  @!P0 SYNCS.PHASECHK.TRANS64 P0, [R0+URZ+0xf0], R2 ;  /* 0x0000f002000085a7 */ /* 0x000ea400080010ff */
[----:B--2---:R-:W-:Y:S05]  /*30d0*/  @P0 EXIT ;  /* 0x000000000000094d */ /* 0x004fea0003800000 */
[----:B------:R-:W-:Y:S05]  /*30e0*/  BRA `(.L_x_55) ;  /* 0xfffffffc00ec7947 */ /* 0x000fea000383ffff */
.L_x_48:
[----:B------:R-:W-:-:S09]  /*30f0*/  UISETP.NE.AND UP0, UPT, UR18, URZ, UPT ;  /* 0x000000ff1200728c */ /* 0x000fd2000bf05270 */
[----:B------:R-:W-:Y:S05]  /*3100*/  BRA.U UP0, `(.L_x_56) ;  /* 0x0000000d007c7547 */ /* 0x000fea000b800000 */
[----:B------:R-:W-:Y:S01]  /*3110*/  UMOV UR4, 0x40 ;  /* 0x0000004000047882 */ /* 0x000fe20000000000 */
[----:B------:R-:W-:Y:S01]  /*3120*/  NOP ;  /* 0x0000000000007918 */ /* 0x000fe20000000000 */
[----:B------:R-:W-:-:S03]  /*3130*/  ULEA UR5, UR15, UR4, 0x18 ;  /* 0x000000040f057291 */ /* 0x000fc6000f8ec0ff */
[----:B------:R-:W-:Y:S02]  /*3140*/  UMOV UR4, 0x400 ;  /* 0x0000040000047882 */ /* 0x000fe40000000000 */
[----:B------:R-:W-:-:S04]  /*3150*/  ULEA UR15, UR15, UR4, 0x18 ;  /* 0x000000040f0f7291 */ /* 0x000fc8000f8ec0ff */
[----:B------:R-:W2:Y:S02]  /*3160*/  LDS.U8 R0, [UR5+0x1c] ;  /* 0x00001c05ff007984 */ /* 0x000ea40008000000 */
[----:B--2---:R-:W-:-:S13]  /*3170*/  ISETP.NE.AND P0, PT, R0, RZ, PT ;  /* 0x000000ff0000720c */ /* 0x004fda0003f05270 */
[----:B------:R-:W-:Y:S05]  /*3180*/  @P0 BRA `(.L_x_57) ;  /* 0x0000000000580947 */ /* 0x000fea0003800000 */
[----:B------:R-:W-:-:S13]  /*3190*/  ELECT P0, URZ, PT ;  /* 0x0000000000ff782f */ /* 0x000fda0003800000 */
[----:B------:R-:W-:Y:S05]  /*31a0*/  @!P0 BRA `(.L_x_58) ;  /* 0x0000000000608947 */ /* 0x000fea0003800000 */
[----:B------:R-:W-:Y:S01]  /*31b0*/  UMOV UR4, 0x10 ;  /* 0x0000001000047882 */ /* 0x000fe20000000000 */
[----:B------:R-:W-:Y:S01]  /*31c0*/  HFMA2 R0, -RZ, RZ, 0, 5.9604644775390625e-08 ;  /* 0x00000001ff007431 */ /* 0x000fe200000001ff */
[----:B------:R-:W-:-:S03]  /*31d0*/  MOV R2, 0xffff ;  /* 0x0000ffff00027802 */ /* 0x000fc60000000f00 */
[----:B------:R-:W-:Y:S04]  /*31e0*/  DEPBAR.LE SB2, 0x36 ;  /* 0x0000ad800000791a */ /* 0x000fe80000000000 */
[----:B------:R-:W2:Y:S02]  /*31f0*/  UTCATOMSWS.FIND_AND_SET.ALIGN UP0, UR4, UR4 ;  /* 0x00000004000475e3 */ /* 0x000ea40008000800 */
[----:B--2---:R-:W-:Y:S01]  /*3200*/  MOV R3, UR4 ;  /* 0x0000000400037c02 */ /* 0x004fe20008000f00 */
[----:B------:R-:W-:Y:S06]  /*3210*/  BRA.U UP0, `(.L_x_59) ;  /* 0x0000000100187547 */ /* 0x000fec000b800000 */
.L_x_60:
[----:B------:R-:W-:Y:S05]  /*3220*/  NANOSLEEP 0x64 ;  /* 0x000000640000795d */ /* 0x000fea0003800000 */
[----:B------:R-:W-:-:S05]  /*3230*/  UMOV UR4, 0x10 ;  /* 0x0000001000047882 */ /* 0x000fca0000000000 */
[----:B------:R-:W-:Y:S04]  /*3240*/  DEPBAR.LE SB2, 0x36 ;  /* 0x0000ad800000791a */ /* 0x000fe80000000000 */
[----:B------:R-:W2:Y:S02]  /*3250*/  UTCATOMSWS.FIND_AND_SET.ALIGN UP0, UR4, UR4 ;  /* 0x00000004000475e3 */ /* 0x000ea40008000800 */
[----:B--2---:R-:W-:Y:S01]  /*3260*/  MOV R3, UR4 ;  /* 0x0000000400037c02 */ /* 0x004fe20008000f00 */
[----:B------:R-:W-:Y:S05]  /*3270*/  BRA.U !UP0, `(.L_x_60) ;  /* 0xfffffffd08e87547 */ /* 0x000fea000b83ffff */
.L_x_59:
[-C--:B------:R-:W-:Y:S02]  /*3280*/  SHF.L.U32 R2, R2, R3.reuse, RZ ;  /* 0x0000000302027219 */ /* 0x080fe400000006ff */
[----:B------:R-:W-:Y:S01]  /*3290*/  SHF.L.U32 R0, R0, R3, RZ ;  /* 0x0000000300007219 */ /* 0x000fe200000006ff */
[----:B------:R-:W-:Y:S02]  /*32a0*/  IMAD.SHL.U32 R3, R3, 0x20, RZ ;  /* 0x0000002003037824 */ /* 0x000fe400078e00ff */
[----:B------:R2:W-:Y:S04]  /*32b0*/  ATOMS.OR RZ, [UR5+0x14], R2 ;  /* 0x00001402ffff798c */ /* 0x0005e8000b000005 */
[----:B------:R2:W-:Y:S04]  /*32c0*/  ATOMS.OR RZ, [UR5+0x18], R0 ;  /* 0x00001800ffff798c */ /* 0x0005e8000b000005 */
[----:B------:R2:W-:Y:S01]  /*32d0*/  STS [UR15+0x190], R3 ;  /* 0x00019003ff007988 */ /* 0x0005e2000800080f */
[----:B------:R-:W-:Y:S05]  /*32e0*/  BRA `(.L_x_58) ;  /* 0x0000000000107947 */ /* 0x000fea0003800000 */
.L_x_57:
[----:B------:R-:W-:Y:S02]  /*32f0*/  MOV R0, 0xffffffff ;  /* 0xffffffff00007802 */ /* 0x000fe40000000f00 */
[----:B------:R-:W-:-:S03]  /*3300*/  MOV R2, 0x3330 ;  /* 0x0000333000027802 */ /* 0x000fc60000000f00 */
[----:B------:R2:W-:Y:S04]  /*3310*/  STS [UR15+0x190], R0 ;  /* 0x00019000ff007988 */ /* 0x0005e8000800080f */
[----:B-12--5:R-:W-:Y:S05]  /*3320*/  CALL.REL.NOINC `($__internal_1_$__cuda_sm10x_tcgen05_guardrail_trap_phase_invalid_during_alloc) ;  /* 0x00000068001c7944 */ /* 0x026fea0003c00000 */
.L_x_58:
[----:B------:R-:W-:Y:S05]  /*3330*/  WARPSYNC.ALL ;  /* 0x0000000000007948 */ /* 0x000fea0003800000 */
[----:B------:R-:W3:Y:S01]  /*3340*/  S2UR UR4, SR_CgaCtaId ;  /* 0x00000000000479c3 */ /* 0x000ee20000008800 */
[----:B------:R-:W-:Y:S01]  /*3350*/  UMOV UR18, 0x400 ;  /* 0x0000040000127882 */ /* 0x000fe20000000000 */
[----:B------:R-:W-:-:S06]  /*3360*/  NOP ;  /* 0x0000000000007918 */ /* 0x000fcc0000000000 */
[----:B------:R-:W-:Y:S06]  /*3370*/  BAR.ARV 0x6, 0xa0 ;  /* 0x0182800000007b1d */ /* 0x000fec0000002000 */
[----:B------:R-:W4:Y:S01]  /*3380*/  LDCU UR5, c[0x0][0x38c] ;  /* 0x00007180ff0577ac */ /* 0x000f220008000800 */
[----:B------:R-:W-:Y:S01]  /*3390*/  IMAD.MOV.U32 R11, RZ, RZ, 0x1 ;  /* 0x00000001ff0b7424 */ /* 0x000fe200078e00ff */
[----:B------:R-:W-:Y:S01]  /*33a0*/  CS2R R8, SRZ ;  /* 0x0000000000087805 */ /* 0x000fe2000001ff00 */
[----:B------:R-:W-:Y:S01]  /*33b0*/  IMAD.MOV.U32 R10, RZ, RZ, RZ ;  /* 0x000000ffff0a7224 */ /* 0x000fe200078e00ff */
[----:B------:R-:W1:Y:S01]  /*33c0*/  LDCU UR7, c[0x0][0x38c] ;  /* 0x00007180ff0777ac */ /* 0x000e620008000800 */
[----:B------:R-:W-:Y:S01]  /*33d0*/  UMOV UR22, URZ ;  /* 0x000000ff00167c82 */ /* 0x000fe20008000000 */
[----:B------:R-:W-:Y:S01]  /*33e0*/  UMOV UR14, URZ ;  /* 0x000000ff000e7c82 */ /* 0x000fe20008000000 */
[----:B---3--:R-:W-:Y:S01]  /*33f0*/  ULEA UR18, UR4, UR18, 0x18 ;  /* 0x0000001204127291 */ /* 0x008fe2000f8ec0ff */
[----:B------:R-:W-:Y:S01]  /*3400*/  UMOV UR26, 0x0 ;  /* 0x00000000001a7882 */ /* 0x000fe20000000000 */
[----:B------:R-:W-:-:S02]  /*3410*/  UMOV UR27, 0x81c0010 ;  /* 0x081c0010001b7882 */ /* 0x000fc40000000000 */
[----:B------:R-:W-:Y:S01]  /*3420*/  UIADD3 UR6, UPT, UPT, UR18, 0x24300, URZ ;  /* 0x0002430012067890 */ /* 0x000fe2000fffe0ff */
[----:B------:R-:W-:Y:S01]  /*3430*/  UMOV UR24, 0x0 ;  /* 0x0000000000187882 */ /* 0x000fe20000000000 */
[----:B------:R-:W-:Y:S01]  /*3440*/  UMOV UR25, 0x81c0010 ;  /* 0x081c001000197882 */ /* 0x000fe20000000000 */
[----:B----4-:R-:W-:Y:S02]  /*3450*/  UIADD3 UR5, UPT, UPT, UR5, 0x1f, URZ ;  /* 0x0000001f05057890 */ /* 0x010fe4000fffe0ff */
[----:B--2---:R-:W2:Y:S02]  /*3460*/  LDS R0, [UR18+0x190] ;  /* 0x00019012ff007984 */ /* 0x004ea40008000800 */
[----:B------:R-:W-:Y:S02]  /*3470*/  USHF.R.S32.HI UR4, URZ, 0x1f, UR5 ;  /* 0x0000001fff047899 */ /* 0x000fe40008011405 */
[----:B-1----:R-:W-:Y:S02]  /*3480*/  UISETP.GE.AND UP4, UPT, UR7, 0x1, UPT ;  /* 0x000000010700788c */ /* 0x002fe4000bf86270 */
[----:B------:R-:W-:-:S02]  /*3490*/  ULEA.HI UR4, UR4, UR5, URZ, 0x5 ;  /* 0x0000000504047291 */ /* 0x000fc4000f8f28ff */
[----:B------:R-:W-:Y:S02]  /*34a0*/  UIADD3 UR5, UPT, UPT, UR18, 0xe300, URZ ;  /* 0x0000e30012057890 */ /* 0x000fe4000fffe0ff */
[----:B------:R-:W-:Y:S02]  /*34b0*/  USHF.R.S32.HI UR23, URZ, 0x5, UR4 ;  /* 0x00000005ff177899 */ /* 0x000fe40008011404 */
[----:B------:R-:W-:Y:S02]  /*34c0*/  USHF.R.U32.HI UR5, URZ, 0x4, UR5 ;  /* 0x00000004ff057899 */ /* 0x000fe40008011605 */
[----:B------:R-:W-:Y:S02]  /*34d0*/  USHF.R.U32.HI UR4, URZ, 0x4, UR6 ;  /* 0x00000004ff047899 */ /* 0x000fe40008011606 */
[----:B------:R-:W-:Y:S02]  /*34e0*/  UISETP.LT.AND UP0, UPT, UR23, 0x1, UPT ;  /* 0x000000011700788c */ /* 0x000fe4000bf01270 */
[----:B------:R-:W-:-:S02]  /*34f0*/  ULOP3.LUT UR5, UR5, 0x3fff, URZ, 0xc0, !UPT ;  /* 0x00003fff05057892 */ /* 0x000fc4000f8ec0ff */
[----:B------:R-:W-:Y:S02]  /*3500*/  ULOP3.LUT UR4, UR4, 0x3fff, URZ, 0xc0, !UPT ;  /* 0x00003fff04047892 */ /* 0x000fe4000f8ec0ff */
[----:B------:R-:W-:Y:S02]  /*3510*/  USEL UR28, UR23, 0x1, !UP0 ;  /* 0x00000001171c7887 */ /* 0x000fe4000c000000 */
[----:B------:R-:W-:Y:S02]  /*3520*/  ULOP3.LUT UR20, UR5, 0x10000, URZ, 0xfc, !UPT ;  /* 0x0001000005147892 */ /* 0x000fe4000f8efcff */
[----:B------:R-:W-:Y:S02]  /*3530*/  ULOP3.LUT UR4, UR4, 0x10000, URZ, 0xfc, !UPT ;  /* 0x0001000004047892 */ /* 0x000fe4000f8efcff */
[----:B------:R-:W-:Y:S01]  /*3540*/  UIADD3 UR28, UPT, UPT, -UR28, URZ, URZ ;  /* 0x000000ff1c1c7290 */ /* 0x000fe2000fffe1ff */
[----:B--2---:R-:W-:-:S15]  /*3550*/  R2UR UR29, R0 ;  /* 0x00000000001d72ca */ /* 0x004fde00000e0000 */
.L_x_67:
[----:B------:R-:W-:Y:S02]  /*3560*/  LEA R0, R10, UR18, 0x3 ;  /* 0x000000120a007c11 */ /* 0x000fe4000f8e18ff */
[----:B------:R-:W-:Y:S02]  /*3570*/  SHF.L.U32 R2, R9, 0x1f, RZ ;  /* 0x0000001f09027819 */ /* 0x000fe400000006ff */
[----:B------:R-:W-:Y:S01]  /*3580*/  PLOP3.LUT P0, PT, PT, PT, UP4, 0x80, 0x8 ;  /* 0x000000000008781c */ /* 0x000fe20003f0f048 */
[----:B------:R-:W-:Y:S01]  /*3590*/  VIADD R3, R0, 0xf0 ;  /* 0x000000f000037836 */ /* 0x000fe20000000000 */
[----:B-1----:R-:W1:Y:S02]  /*35a0*/  SYNCS.PHASECHK.TRANS64.TRYWAIT P1, [R0+URZ+0xe0], R2 ;  /* 0x0000e002000075a7 */ /* 0x002e6400080211ff */
[----:B-1----:R-:W-:Y:S09]  /*35b0*/  @!P1 BRA `(.L_x_61) ;  /* 0x00000060002c9947 */ /* 0x002ff20003800000 */
.L_x_145:
[----:B------:R-:W-:Y:S01]  /*35c0*/  LEA R4, R10, UR18, 0x4 ;  /* 0x000000120a047c11 */ /* 0x000fe2000f8e20ff */
[----:B------:R-:W-:Y:S01]  /*35d0*/  @UP4 ULEA UR5, UR14, UR18, 0x3 ;  /* 0x000000120e054291 */ /* 0x000fe2000f8e18ff */
[----:B------:R-:W-:Y:S01]  /*35e0*/  PLOP3.LUT P1, PT, PT, PT, PT, 0x80, 0x8 ;  /* 0x000000000008781c */ /* 0x000fe20003f2f070 */
[----:B------:R-:W-:Y:S01]  /*35f0*/  ULEA UR21, UR22, UR18, 0x3 ;  /* 0x0000001216157291 */ /* 0x000fe2000f8e18ff */
[----:B------:R-:W-:Y:S01]  /*3600*/  PRMT R3, RZ, 0x654, R3 ;  /* 0x00000654ff037816 */ /* 0x000fe20000000003 */
[----:B------:R-:W-:Y:S01]  /*3610*/  UIMAD UR19, UR22, 0x70, UR29 ;  /* 0x00000070161378a4 */ /* 0x000fe2000f8e021d */
[----:B------:R-:W2:Y:S01]  /*3620*/  LDS.128 R4, [R4+0x170] ;  /* 0x0001700004047984 */ /* 0x000ea20000000c00 */
[----:B-1----:R-:W-:Y:S02]  /*3630*/  @P0 SHF.L.U32 R2, R8, 0x1f, RZ ;  /* 0x0000001f08020819 */ /* 0x002fe400000006ff */
[----:B------:R-:W-:Y:S01]  /*3640*/  SHF.L.U32 R0, R11, 0x1f, RZ ;  /* 0x0000001f0b007819 */ /* 0x000fe200000006ff */
[----:B------:R-:W-:Y:S01]  /*3650*/  @!PT LDS RZ, [RZ] ;  /* 0x00000000fffff984 */ /* 0x000fe20000000800 */
[----:B------:R-:W-:Y:S01]  /*3660*/  @!PT LDS RZ, [RZ] ;  /* 0x00000000fffff984 */ /* 0x000fe20000000800 */
[----:B------:R-:W-:Y:S01]  /*3670*/  @!PT LDS RZ, [RZ] ;  /* 0x00000000fffff984 */ /* 0x000fe20000000800 */
[----:B------:R-:W-:Y:S01]  /*3680*/  @!PT LDS RZ, [RZ] ;  /* 0x00000000fffff984 */ /* 0x000fe20000000800 */
[----:B------:R1:W-:Y:S06]  /*3690*/  MEMBAR.ALL.CTA ;  /* 0x0000000000007992 */ /* 0x0003ec0000008000 */
[----:B-1----:R-:W1:Y:S02]  /*36a0*/  FENCE.VIEW.ASYNC.S ;  /* 0x00000000000073c6 */ /* 0x002e640000000000 */
[----:B-1----:R1:W-:Y:S01]  /*36b0*/  SYNCS.ARRIVE.TRANS64.RED.A1T0 RZ, [R3+URZ], RZ ;  /* 0x000000ff03ff79a7 */ /* 0x0023e200081004ff */
[----:B------:R1:W3:Y:S01]  /*36c0*/  @P0 SYNCS.PHASECHK.TRANS64.TRYWAIT P1, [UR5], R2 ;  /* 0x00000002ff0005a7 */ /* 0x0002e20008021105 */
[----:B------:R-:W4:Y:S02]  /*36d0*/  SYNCS.PHASECHK.TRANS64.TRYWAIT P0, [UR21+0x120], R0 ;  /* 0x00012000ff0075a7 */ /* 0x000f240008001115 */
[----:B-1234-:R-:W-:Y:S05]  /*36e0*/  @!P0 BRA `(.L_x_62) ;  /* 0x0000005c00f48947 */ /* 0x01efea0003800000 */
.L_x_147:
[----:B------:R-:W-:Y:S01]  /*36f0*/  IADD3 R10, PT, PT, R10, 0x1, RZ ;  /* 0x000000010a0a7810 */ /* 0x000fe20007ffe0ff */
[----:B------:R-:W-:Y:S06]  /*3700*/  BRA.U !UP4, `(.L_x_63) ;  /* 0x000000010c987547 */ /* 0x000fec000b800000 */
[----:B------:R-:W-:Y:S01]  /*3710*/  UPLOP3.LUT UP2, UPT, UPT, UPT, UPT, 0x40, 0x4 ;  /* 0x000000000004789c */ /* 0x000fe20003f4e870 */
[----:B------:R-:W-:Y:S01]  /*3720*/  UMOV UR16, UR28 ;  /* 0x0000001c00107c82 */ /* 0x000fe20008000000 */
[----:B------:R-:W-:Y:S01]  /*3730*/  UMOV UR15, UR23 ;  /* 0x00000017000f7c82 */ /* 0x000fe20008000000 */
[----:B------:R-:W-:-:S08]  /*3740*/  UMOV UR5, UR14 ;  /* 0x0000000e00057c82 */ /* 0x000fd00008000000 */
.L_x_66:
[----:B------:R-:W-:Y:S02]  /*3750*/  UIADD3 UR16, UPT, UPT, UR16, 0x1, URZ ;  /* 0x0000000110107890 */ /* 0x000fe4000fffe0ff */
[----:B--2---:R-:W-:Y:S02]  /*3760*/  ULEA UR7, UR5, UR18, 0x3 ;  /* 0x0000001205077291 */ /* 0x004fe4000f8e18ff */
[----:B------:R-:W-:Y:S01]  /*3770*/  UISETP.NE.AND UP3, UPT, UR16, URZ, UPT ;  /* 0x000000ff1000728c */ /* 0x000fe2000bf65270 */
[----:B---3--:R-:W-:Y:S10]  /*3780*/  @P1 BRA `(.L_x_64) ;  /* 0x00000000000c1947 */ /* 0x008ff40003800000 */
[----:B-1----:R-:W-:Y:S04]  /*3790*/  SHF.L.U32 R2, R8, 0x1f, RZ ;  /* 0x0000001f08027819 */ /* 0x002fe800000006ff */
[----:B------:R-:W1:Y:S02]  /*37a0*/  SYNCS.PHASECHK.TRANS64.TRYWAIT P0, [UR7], R2 ;  /* 0x00000002ff0075a7 */ /* 0x000e640008001107 */
[----:B-1----:R-:W-:Y:S05]  /*37b0*/  @!P0 BRA `(.L_x_65) ;  /* 0x0000005c00d88947 */ /* 0x002fea0003800000 */
.L_x_64:
[----:B------:R-:W-:Y:S01]  /*37c0*/  UISETP.NE.AND UP0, UPT, UR15, 0x1, UPT ;  /* 0x000000010f00788c */ /* 0x000fe2000bf05270 */
[----:B------:R-:W-:Y:S01]  /*37d0*/  PLOP3.LUT P1, PT, PT, PT, PT, 0x80, 0x8 ;  /* 0x000000000008781c */ /* 0x000fe20003f2f070 */
[----:B------:R-:W-:Y:S02]  /*37e0*/  UIADD3 UR6, UPT, UPT, UR5, 0x1, URZ ;  /* 0x0000000105067890 */ /* 0x000fe4000fffe0ff */
[----:B------:R-:W-:Y:S02]  /*37f0*/  UIADD3 UR17, UPT, UPT, UR7, 0x58, URZ ;  /* 0x0000005807117890 */ /* 0x000fe4000fffe0ff */
[----:B------:R-:W-:Y:S01]  /*3800*/  UISETP.NE.AND UP1, UPT, UR6, 0xb, UPT ;  /* 0x0000000b0600788c */ /* 0x000fe2000bf25270 */
[----:B------:R-:W-:Y:S01]  /*3810*/  PLOP3.LUT P0, PT, PT, PT, UP0, 0x80, 0x8 ;  /* 0x000000000008781c */ /* 0x000fe20003f0f008 */
[----:B------:R-:W-:Y:S02]  /*3820*/  UIADD3 UR15, UPT, UPT, UR15, -0x1, URZ ;  /* 0xffffffff0f0f7890 */ /* 0x000fe4000fffe0ff */
[----:B------:R-:W-:Y:S02]  /*3830*/  USEL UR8, URZ, 0x1, UP1 ;  /* 0x00000001ff087887 */ /* 0x000fe40008800000 */
[----:B------:R-:W-:Y:S01]  /*3840*/  USEL UR14, UR6, URZ, UP1 ;  /* 0x000000ff060e7287 */ /* 0x000fe20008800000 */
[----:B------:R-:W-:Y:S01]  /*3850*/  UMOV UR7, 0x80004020 ;  /* 0x8000402000077882 */ /* 0x000fe20000000000 */
[----:B------:R-:W-:Y:S02]  /*3860*/  UMOV UR9, 0x80004020 ;  /* 0x8000402000097882 */ /* 0x000fe40000000000 */
[----:B------:R-:W-:Y:S01]  /*3870*/  @UP0 ULEA UR6, UR14, UR18, 0x3 ;  /* 0x000000120e060291 */ /* 0x000fe2000f8e18ff */
[----:B------:R-:W-:Y:S01]  /*3880*/  LOP3.LUT R8, R8, UR8, RZ, 0x3c, !PT ;  /* 0x0000000808087c12 */ /* 0x000fe2000f8e3cff */
[----:B------:R-:W-:Y:S01]  /*3890*/  ULEA UR8, UR5, UR20, 0x9 ;  /* 0x0000001405087291 */ /* 0x000fe2000f8e48ff */
[----:B------:R-:W-:Y:S02]  /*38a0*/  UMOV UR13, 0x80004020 ;  /* 0x80004020000d7882 */ /* 0x000fe40000000000 */
[----:B-1----:R-:W-:Y:S01]  /*38b0*/  @P0 SHF.L.U32 R0, R8, 0x1f, RZ ;  /* 0x0000001f08000819 */ /* 0x002fe200000006ff */
[----:B------:R-:W-:Y:S01]  /*38c0*/  UIADD3 UR10, UPT, UPT, UR8, 0x2, URZ ;  /* 0x00000002080a7890 */ /* 0x000fe2000fffe0ff */
[----:B------:R-:W-:Y:S02]  /*38d0*/  UMOV UR11, 0x80004020 ;  /* 0x80004020000b7882 */ /* 0x000fe40000000000 */
[----:B------:R2:W3:Y:S01]  /*38e0*/  @P0 SYNCS.PHASECHK.TRANS64.TRYWAIT P1, [UR6], R0 ;  /* 0x00000000ff0005a7 */ /* 0x0004e20008021106 */
[----:B------:R-:W-:Y:S03]  /*38f0*/  UIMAD UR6, UR5, 0x1c0, UR4 ;  /* 0x000001c0050678a4 */ /* 0x000fe6000f8e0204 */
[----:B------:R-:W-:Y:S01]  /*3900*/  UMOV UR5, UR14 ;  /* 0x0000000e00057c82 */ /* 0x000fe20008000000 */
[----:B------:R-:W-:Y:S05]  /*3910*/  UIADD3 UR12, UPT, UPT, UR6, 0x2, URZ ;  /* 0x00000002060c7890 */ /* 0x000fea000fffe0ff */
[----:B------:R2:W-:Y:S01]  /*3920*/  UTCHMMA gdesc[UR8], gdesc[UR6], tmem[UR19], tmem[UR26], idesc[UR27], UP2 ;  /* 0x00ff1a06080075ea */ /* 0x0005e20009000013 */
[----:B------:R-:W-:Y:S03]  /*3930*/  UPLOP3.LUT UP2, UPT, UPT, UPT, UPT, 0x80, 0x8 ;  /* 0x000000000008789c */ /* 0x000fe60003f4f070 */
[----:B------:R2:W-:Y:S01]  /*3940*/  UTCHMMA gdesc[UR10], gdesc[UR12], tmem[UR19], tmem[UR24], idesc[UR25], UPT ;  /* 0x00ff180c0a0075ea */ /* 0x0005e2000b800013 */
[----:B------:R2:W-:Y:S01]  /*3950*/  UTCBAR [UR17], URZ ;  /* 0x000000ff110073e9 */ /* 0x0005e200080000ff */
[----:B------:R-:W-:Y:S06]  /*3960*/  BRA.U UP3, `(.L_x_66) ;  /* 0xfffffffd03787547 */ /* 0x000fec000b83ffff */
.L_x_63:
[----:B------:R-:W-:Y:S01]  /*3970*/  UIADD3 UR5, UPT, UPT, UR22, 0x1, URZ ;  /* 0x0000000116057890 */ /* 0x000fe2000fffe0ff */
[----:B------:R-:W-:Y:S01]  /*3980*/  LOP3.LUT P0, RZ, R6, 0x1, RZ, 0xc0, !PT ;  /* 0x0000000106ff7812 */ /* 0x000fe2000780c0ff */
[----:B--2---:R-:W-:Y:S01]  /*3990*/  UIADD3 UR6, UPT, UPT, UR21, 0x100, URZ ;  /* 0x0000010015067890 */ /* 0x004fe2000fffe0ff */
[----:B---3--:R-:W-:Y:S01]  /*39a0*/  ISETP.NE.AND P1, PT, R10, 0x2, PT ;  /* 0x000000020a00780c */ /* 0x008fe20003f25270 */
[----:B------:R-:W-:-:S03]  /*39b0*/  UISETP.NE.AND UP0, UPT, UR5, 0x4, UPT ;  /* 0x000000040500788c */ /* 0x000fc6000bf05270 */
[----:B-1----:R-:W-:Y:S01]  /*39c0*/  SEL R0, RZ, 0x1, P1 ;  /* 0x00000001ff007807 */ /* 0x002fe20000800000 */
[----:B------:R-:W-:Y:S01]  /*39d0*/  USEL UR7, URZ, 0x1, UP0 ;  /* 0x00000001ff077887 */ /* 0x000fe20008000000 */
[----:B------:R-:W-:Y:S01]  /*39e0*/  SEL R10, R10, RZ, P1 ;  /* 0x000000ff0a0a7207 */ /* 0x000fe20000800000 */
[----:B------:R-:W-:Y:S01]  /*39f0*/  USEL UR22, UR5, URZ, UP0 ;  /* 0x000000ff05167287 */ /* 0x000fe20008000000 */
[----:B------:R1:W-:Y:S01]  /*3a00*/  UTCBAR [UR6], URZ ;  /* 0x000000ff060073e9 */ /* 0x0003e200080000ff */
[----:B------:R-:W-:Y:S02]  /*3a10*/  LOP3.LUT R9, R9, R0, RZ, 0x3c, !PT ;  /* 0x0000000009097212 */ /* 0x000fe400078e3cff */
[----:B------:R-:W-:Y:S01]  /*3a20*/  LOP3.LUT R11, R11, UR7, RZ, 0x3c, !PT ;  /* 0x000000070b0b7c12 */ /* 0x000fe2000f8e3cff */
[----:B------:R-:W-:Y:S07]  /*3a30*/  @P0 BRA `(.L_x_67) ;  /* 0xfffffff800c80947 */ /* 0x000fee000383ffff */
[----:B------:R-:W2:Y:S01]  /*3a40*/  S2UR UR8, SR_CgaCtaId ;  /* 0x00000000000879c3 */ /* 0x000ea20000008800 */
[----:B------:R-:W-:Y:S01]  /*3a50*/  ELECT P0, URZ, PT ;  /* 0x0000000000ff782f */ /* 0x000fe20003800000 */
[----:B------:R-:W-:Y:S01]  /*3a60*/  IMAD.MOV.U32 R0, RZ, RZ, 0x1 ;  /* 0x00000001ff007424 */ /* 0x000fe200078e00ff */
[----:B------:R-:W-:Y:S01]  /*3a70*/  UIADD3 UR18, UPT, UPT, UR18, 0x120, URZ ;  /* 0x0000012012127890 */ /* 0x000fe2000fffe0ff */
[----:B------:R-:W-:Y:S01]  /*3a80*/  SHF.L.U32 R2, R11, 0x1f, RZ ;  /* 0x0000001f0b027819 */ /* 0x000fe200000006ff */
[----:B------:R-:W-:-:S03]  /*3a90*/  UMOV UR4, 0x40 ;  /* 0x0000004000047882 */ /* 0x000fc60000000000 */
[----:B------:R-:W-:Y:S01]  /*3aa0*/  UVIRTCOUNT.DEALLOC.SMPOOL 0x80 ;  /* 0x000000800000784c */ /* 0x000fe20000000000 */
[----:B--2---:R-:W-:Y:S02]  /*3ab0*/  ULEA UR8, UR8, UR4, 0x18 ;  /* 0x0000000408087291 */ /* 0x004fe4000f8ec0ff */
[----:B------:R-:W-:-:S07]  /*3ac0*/  ULEA UR4, UR22, UR18, 0x3 ;  /* 0x0000001216047291 */ /* 0x000fce000f8e18ff */
[----:B------:R2:W-:Y:S02]  /*3ad0*/  @P0 STS.U8 [UR8+0x1c], R0 ;  /* 0x00001c00ff000988 */ /* 0x0005e40008000008 */
[----:B------:R-:W3:Y:S02]  /*3ae0*/  SYNCS.PHASECHK.TRANS64.TRYWAIT P0, [UR4], R2 ;  /* 0x00000002ff0075a7 */ /* 0x000ee40008001104 */
[----:B--23--:R-:W-:Y:S05]  /*3af0*/  @!P0 BRA `(.L_x_68) ;  /* 0x0000005c00208947 */ /* 0x00cfea0003800000 */
.L_x_150:
[----:B------:R-:W-:-:S04]  /*3b00*/  UIADD3 UR4, UPT, UPT, UR22, 0x1, URZ ;  /* 0x0000000116047890 */ /* 0x000fc8000fffe0ff */
[----:B------:R-:W-:-:S04]  /*3b10*/  UISETP.NE.AND UP0, UPT, UR4, 0x4, UPT ;  /* 0x000000040400788c */ /* 0x000fc8000bf05270 */
[----:B-1----:R-:W-:Y:S02]  /*3b20*/  USEL UR6, URZ, 0x1, UP0 ;  /* 0x00000001ff067887 */ /* 0x002fe40008000000 */
[----:B------:R-:W-:-:S04]  /*3b30*/  USEL UR4, UR4, URZ, UP0 ;  /* 0x000000ff04047287 */ /* 0x000fc80008000000 */
[----:B------:R-:W-:Y:S01]  /*3b40*/  ULEA UR5, UR4, UR18, 0x3 ;  /* 0x0000001204057291 */ /* 0x000fe2000f8e18ff */
[----:B--2---:R-:W-:-:S04]  /*3b50*/  LOP3.LUT R2, R11, UR6, RZ, 0x3c, !PT ;  /* 0x000000060b027c12 */ /* 0x004fc8000f8e3cff */
[----:B------:R-:W-:-:S04]  /*3b60*/  SHF.L.U32 R3, R2, 0x1f, RZ ;  /* 0x0000001f02037819 */ /* 0x000fc800000006ff */
[----:B------:R-:W1:Y:S02]  /*3b70*/  SYNCS.PHASECHK.TRANS64.TRYWAIT P0, [UR5], R3 ;  /* 0x00000003ff0075a7 */ /* 0x000e640008001105 */
[----:B-1----:R-:W-:Y:S05]  /*3b80*/  @!P0 BRA `(.L_x_69) ;  /* 0x0000005c00148947 */ /* 0x002fea0003800000 */
.L_x_152:
        /* <DEDUP_REMOVED lines=9> */
.L_x_154:
[----:B------:R-:W-:-:S04]  /*3c20*/  UIADD3 UR4, UPT, UPT, UR4, 0x1, URZ ;  /* 0x0000000104047890 */ /* 0x000fc8000fffe0ff */
[----:B------:R-:W-:-:S04]  /*3c30*/  UISETP.NE.AND UP0, UPT, UR4, 0x4, UPT ;  /* 0x000000040400788c */ /* 0x000fc8000bf05270 */
[----:B------:R-:W-:Y:S02]  /*3c40*/  USEL UR5, URZ, 0x1, UP0 ;  /* 0x00000001ff057887 */ /* 0x000fe40008000000 */
[----:B------:R-:W-:-:S04]  /*3c50*/  USEL UR4, UR4, URZ, UP0 ;  /* 0x000000ff04047287 */ /* 0x000fc80008000000 */
[----:B------:R-:W-:Y:S01]  /*3c60*/  ULEA UR4, UR4, UR18, 0x3 ;  /* 0x0000001204047291 */ /* 0x000fe2000f8e18ff */
[----:B------:R-:W-:-:S04]  /*3c70*/  LOP3.LUT R2, R2, UR5, RZ, 0x3c, !PT ;  /* 0x0000000502027c12 */ /* 0x000fc8000f8e3cff */
[----:B------:R-:W-:-:S04]  /*3c80*/  SHF.L.U32 R2, R2, 0x1f, RZ ;  /* 0x0000001f02027819 */ /* 0x000fc800000006ff */
[----:B------:R-:W2:Y:S02]  /*3c90*/  SYNCS.PHASECHK.TRANS64.TRYWAIT P0, [UR4], R2 ;  /* 0x00000002ff0075a7 */ /* 0x000ea40008001104 */
[----:B--2---:R-:W-:Y:S05]  /*3ca0*/  @!P0 BRA `(.L_x_71) ;  /* 0x0000005800fc8947 */ /* 0x004fea0003800000 */
.L_x_156:
[----:B------:R-:W-:Y:S01]  /*3cb0*/  NOP ;  /* 0x0000000000007918 */ /* 0x000fe20000000000 */
[----:B-1----:R-:W1:Y:S01]  /*3cc0*/  LDS R0, [UR8+0x14] ;  /* 0x00001408ff007984 */ /* 0x002e620008000800 */
[----:B------:R-:W-:Y:S01]  /*3cd0*/  ULOP3.LUT UR4, UR29, 0xffff, URZ, 0xc0, !UPT ;  /* 0x0000ffff1d047892 */ /* 0x000fe2000f8ec0ff */
[----:B------:R-:W-:Y:S01]  /*3ce0*/  UMOV UR5, 0xffff ;  /* 0x0000ffff00057882 */ /* 0x000fe20000000000 */
[----:B------:R-:W-:Y:S02]  /*3cf0*/  UMOV UR6, 0x1 ;  /* 0x0000000100067882 */ /* 0x000fe40000000000 */
[----:B------:R-:W-:-:S04]  /*3d00*/  USHF.R.U32.HI UR4, URZ, 0x5, UR4 ;  /* 0x00000005ff047899 */ /* 0x000fc80008011604 */
[----:B------:R-:W-:Y:S02]  /*3d10*/  USHF.L.U32 UR5, UR5, UR4, URZ ;  /* 0x0000000405057299 */ /* 0x000fe400080006ff */
[----:B------:R-:W-:-:S04]  /*3d20*/  USHF.L.U32 UR4, UR6, UR4, URZ ;  /* 0x0000000406047299 */ /* 0x000fc800080006ff */
[----:B-1----:R-:W-:-:S04]  /*3d30*/  LOP3.LUT R0, R0, UR5, RZ, 0xc0, !PT ;  /* 0x0000000500007c12 */ /* 0x002fc8000f8ec0ff */
[----:B------:R-:W-:-:S13]  /*3d40*/  ISETP.NE.AND P0, PT, R0, UR5, PT ;  /* 0x0000000500007c0c */ /* 0x000fda000bf05270 */
[----:B------:R-:W-:Y:S05]  /*3d50*/  @P0 BRA `(.L_x_72) ;  /* 0x0000000000580947 */ /* 0x000fea0003800000 */
[----:B------:R-:W1:Y:S02]  /*3d60*/  LDS R0, [UR8+0x18] ;  /* 0x00001808ff007984 */ /* 0x000e640008000800 */
[----:B-1----:R-:W-:-:S04]  /*3d70*/  LOP3.LUT R0, R0, UR4, RZ, 0xc0, !PT ;  /* 0x0000000400007c12 */ /* 0x002fc8000f8ec0ff */
[----:B------:R-:W-:-:S13]  /*3d80*/  ISETP.NE.AND P0, PT, R0, UR4, PT ;  /* 0x0000000400007c0c */ /* 0x000fda000bf05270 */
[----:B------:R-:W-:Y:S05]  /*3d90*/  @P0 BRA `(.L_x_73) ;  /* 0x00000000003c0947 */ /* 0x000fea0003800000 */
[----:B------:R-:W1:Y:S01]  /*3da0*/  S2R R2, SR_LANEID ;  /* 0x0000000000027919 */ /* 0x000e620000000000 */
[----:B------:R-:W-:-:S06]  /*3db0*/  ULOP3.LUT UR5, URZ, UR5, URZ, 0x33, !UPT ;  /* 0x00000005ff057292 */ /* 0x000fcc000f8e33ff */
[----:B------:R-:W-:-:S04]  /*3dc0*/  IMAD.U32 R0, RZ, RZ, UR5 ;  /* 0x00000005ff007e24 */ /* 0x000fc8000f8e00ff */
[----:B------:R2:W3:Y:S02]  /*3dd0*/  REDUX UR7, R0 ;  /* 0x00000000000773c4 */ /* 0x0004e40000000000 */
[----:B------:R4:W-:Y:S01]  /*3de0*/  UTCATOMSWS.AND URZ, UR5 ;  /* 0x0000000500ff79e3 */ /* 0x0009e20008000000 */
[----:B--2---:R-:W-:Y:S01]  /*3df0*/  LOP3.LUT R0, RZ, UR4, RZ, 0x33, !PT ;  /* 0x00000004ff007c12 */ /* 0x004fe2000f8e33ff */
[----:B------:R-:W-:Y:S02]  /*3e00*/  VOTEU.ANY UR4, UPT, PT ;  /* 0x0000000000047886 */ /* 0x000fe400038e0100 */
[----:B------:R-:W-:Y:S02]  /*3e10*/  UFLO.U32 UR4, UR4 ;  /* 0x00000004000472bd */ /* 0x000fe400080e0000 */
[----:B------:R-:W2:Y:S04]  /*3e20*/  REDUX UR6, R0 ;  /* 0x00000000000673c4 */ /* 0x000ea80000000000 */
[----:B-1----:R-:W-:-:S02]  /*3e30*/  ISETP.EQ.U32.AND P0, PT, R2, UR4, PT ;  /* 0x0000000402007c0c */ /* 0x002fc4000bf02070 */
[----:B---3--:R-:W-:-:S11]  /*3e40*/  MOV R2, UR7 ;  /* 0x0000000700027c02 */ /* 0x008fd60008000f00 */
[----:B------:R4:W-:Y:S01]  /*3e50*/  @P0 ATOMS.AND RZ, [UR8+0x14], R2 ;  /* 0x00001402ffff098c */ /* 0x0009e2000a800008 */
[----:B--2---:R-:W-:-:S05]  /*3e60*/  IMAD.U32 R0, RZ, RZ, UR6 ;  /* 0x00000006ff007e24 */ /* 0x004fca000f8e00ff */
[----:B------:R4:W-:Y:S01]  /*3e70*/  @P0 ATOMS.AND RZ, [UR8+0x18], R0 ;  /* 0x00001800ffff098c */ /* 0x0009e2000a800008 */
[----:B------:R-:W-:Y:S05]  /*3e80*/  BRA `(.L_x_74) ;  /* 0x0000000000147947 */ /* 0x000fea0003800000 */
.L_x_73:
[----:B------:R-:W-:Y:S02]  /*3e90*/  MOV R2, 0x3eb0 ;  /* 0x00003eb000027802 */ /* 0x000fe40000000f00 */
[----:B-----5:R-:W-:Y:S05]  /*3ea0*/  CALL.REL.NOINC `($__internal_0_$__cuda_sm10x_tcgen05_guardrail_trap_col_being_dealloced_not_returned_by_alloc) ;  /* 0x0000005c00307944 */ /* 0x020fea0003c00000 */
[----:B------:R-:W-:Y:S05]  /*3eb0*/  BRA `(.L_x_74) ;  /* 0x0000000000087947 */ /* 0x000fea0003800000 */
.L_x_72:
[----:B------:R-:W-:Y:S02]  /*3ec0*/  MOV R2, 0x3ee0 ;  /* 0x00003ee000027802 */ /* 0x000fe40000000f00 */
[----:B-----5:R-:W-:Y:S05]  /*3ed0*/  CALL.REL.NOINC `($__internal_2_$__cuda_sm10x_tcgen05_guardrail_trap_unallocated_columns_being_dealloced) ;  /* 0x0000005c003c7944 */ /* 0x020fea0003c00000 */
.L_x_74:
[----:B------:R-:W-:Y:S01]  /*3ee0*/  NOP ;  /* 0x0000000000007918 */ /* 0x000fe20000000000 */
[----:B----4-:R-:W-:Y:S05]  /*3ef0*/  EXIT ;  /* 0x000000000000794d */ /* 0x010fea0003800000 */
.L_x_56:
[----:B------:R-:W-:-:S09]  /*3f00*/  UISETP.NE.OR UP0, UPT, UR18, 0x3, !UP3 ;  /* 0x000000031200788c */ /* 0x000fd2000df05670 */
[----:B------:R-:W-:Y:S05]  /*3f10*/  BRA.U UP0, `(.L_x_75) ;  /* 0x0000000d00d87547 */ /* 0x000fea000b800000 */
[----:B------:R-:W2:Y:S01]  /*3f20*/  LDCU.64 UR4, c[0x0][0x888] ;  /* 0x00011100ff0477ac */ /* 0x000ea20008000a00 */
[----:B------:R-:W-:Y:S02]  /*3f30*/  HFMA2 R9, -RZ, RZ, 0, 0 ;  /* 0x00000000ff097431 */ /* 0x000fe400000001ff */
[----:B------:R-:W-:Y:S01]  /*3f40*/  IMAD.MOV.U32 R11, RZ, RZ, 0x1 ;  /* 0x00000001ff0b7424 */ /* 0x000fe200078e00ff */
[----:B------:R-:W-:Y:S01]  /*3f50*/  MOV R8, 0x7000 ;  /* 0x0000700000087802 */ /* 0x000fe20000000f00 */
[----:B------:R-:W3:Y:S01]  /*3f60*/  LDCU UR44, c[0x0][0x370] ;  /* 0x00006e00ff2c77ac */ /* 0x000ee20008000800 */
[----:B------:R-:W-:Y:S01]  /*3f70*/  IMAD.MOV.U32 R10, RZ, RZ, RZ ;  /* 0x000000ffff0a7224 */ /* 0x000fe200078e00ff */
[----:B------:R-:W3:Y:S01]  /*3f80*/  LDCU.128 UR52, c[0x0][0xb10] ;  /* 0x00016200ff3477ac */ /* 0x000ee20008000c00 */
[----:B------:R-:W4:Y:S01]  /*3f90*/  LDCU UR37, c[0x0][0x374] ;  /* 0x00006e80ff2577ac */ /* 0x000f220008000800 */
[----:B------:R-:W1:Y:S01]  /*3fa0*/  LDCU.64 UR42, c[0x0][0x890] ;  /* 0x00011200ff2a77ac */ /* 0x000e620008000a00 */
[----:B------:R-:W1:Y:S01]  /*3fb0*/  LDCU UR29, c[0x0][0xb0c] ;  /* 0x00016180ff1d77ac */ /* 0x000e620008000800 */
[----:B--2---:R-:W-:Y:S01]  /*3fc0*/  UISETP.NE.U32.AND UP0, UPT, UR4, URZ, UPT ;  /* 0x000000ff0400728c */ /* 0x004fe2000bf05070 */
[----:B------:R-:W2:Y:S01]  /*3fd0*/  LDCU UR56, c[0x0][0xb20] ;  /* 0x00016400ff3877ac */ /* 0x000ea20008000800 */
[----:B------:R-:W2:Y:S01]  /*3fe0*/  LDCU UR4, c[0x0][0xb30] ;  /* 0x00016600ff0477ac */ /* 0x000ea20008000800 */
[----:B---3--:R-:W-:-:S02]  /*3ff0*/  UIMAD.WIDE.U32 UR8, UR44, UR52, URZ ;  /* 0x000000342c0872a5 */ /* 0x008fc4000f8e00ff */
[----:B----4-:R-:W-:Y:S02]  /*4000*/  UIMAD.WIDE.U32 UR10, UR37, UR55, URZ ;  /* 0x00000037250a72a5 */ /* 0x010fe4000f8e00ff */
[----:B-1----:R-:W-:Y:S02]  /*4010*/  UISETP.NE.U32.AND UP6, UPT, UR42, URZ, UPT ;  /* 0x000000ff2a00728c */ /* 0x002fe4000bfc5070 */
[----:B------:R-:W-:Y:S01]  /*4020*/  UISETP.NE.AND.EX UP5, UPT, UR5, URZ, UPT, UP0 ;  /* 0x000000ff0500728c */ /* 0x000fe2000bfa5300 */
[----:B------:R-:W-:Y:S01]  /*4030*/  UMOV UR6, 0x400 ;  /* 0x0000040000067882 */ /* 0x000fe20000000000 */
[----:B------:R-:W-:Y:S01]  /*4040*/  UISETP.NE.AND UP0, UPT, UR21, 0x1, UPT ;  /* 0x000000011500788c */ /* 0x000fe2000bf05270 */
[----:B------:R-:W-:Y:S01]  /*4050*/  UMOV UR8, UR9 ;  /* 0x0000000900087c82 */ /* 0x000fe20008000000 */
[----:B------:R-:W-:Y:S01]  /*4060*/  UMOV UR45, UR11 ;  /* 0x0000000b002d7c82 */ /* 0x000fe20008000000 */
[----:B------:R-:W-:Y:S01]  /*4070*/  UISETP.NE.AND UP0, UPT, UR29, 0x1, UPT ;  /* 0x000000011d00788c */ /* 0x000fe2000bf05270 */
[----:B------:R-:W1:Y:S01]  /*4080*/  LDCU.64 UR50, c[0x0][0x348] ;  /* 0x00006900ff3277ac */ /* 0x000e620008000a00 */
[----:B------:R-:W-:Y:S01]  /*4090*/  UMOV UR30, URZ ;  /* 0x000000ff001e7c82 */ /* 0x000fe20008000000 */
[----:B------:R-:W-:-:S02]  /*40a0*/  UPLOP3.LUT UP1, UPT, UPT, UPT, UPT, 0x40, 0x4 ;  /* 0x000000000004789c */ /* 0x000fc40003f2e870 */
[----:B------:R-:W-:Y:S01]  /*40b0*/  UISETP.GE.AND UP3, UPT, UR21, 0x1, UPT ;  /* 0x000000011500788c */ /* 0x000fe2000bf66270 */
[----:B------:R-:W3:Y:S01]  /*40c0*/  LDCU.64 UR22, c[0x0][0xb28] ;  /* 0x00016500ff1677ac */ /* 0x000ee20008000a00 */
[----:B------:R-:W-:Y:S02]  /*40d0*/  ULEA UR6, UR15, UR6, 0x18 ;  /* 0x000000060f067291 */ /* 0x000fe4000f8ec0ff */
[----:B------:R-:W-:Y:S02]  /*40e0*/  UISETP.NE.AND.EX UP6, UPT, UR43, URZ, UPT, UP6 ;  /* 0x000000ff2b00728c */ /* 0x000fe4000bfc5360 */
[----:B------:R-:W-:Y:S02]  /*40f0*/  USHF.R.U32.HI UR46, URZ, UR53, UR8 ;  /* 0x00000035ff2e7299 */ /* 0x000fe40008011608 */
[----:B--2---:R-:W-:Y:S02]  /*4100*/  USHF.R.U32.HI UR45, URZ, UR56, UR45 ;  /* 0x00000038ff2d7299 */ /* 0x004fe4000801162d */
[----:B------:R-:W-:-:S02]  /*4110*/  UISETP.NE.AND UP0, UPT, UR54, 0x1, UPT ;  /* 0x000000013600788c */ /* 0x000fc4000bf05270 */
[----:B------:R-:W-:-:S11]  /*4120*/  UISETP.NE.AND UP4, UPT, UR4, 0x1, UPT ;  /* 0x000000010400788c */ /* 0x000fd6000bf85270 */
.L_x_83:
[C---:B------:R-:W-:Y:S02]  /*4130*/  LEA R3, R10.reuse, UR6, 0x3 ;  /* 0x000000060a037c11 */ /* 0x040fe4000f8e18ff */
[----:B------:R-:W-:Y:S02]  /*4140*/  SHF.L.U32 R0, R9, 0x1f, RZ ;  /* 0x0000001f09007819 */ /* 0x000fe400000006ff */
[----:B------:R-:W-:Y:S02]  /*4150*/  LEA R4, R10, UR6, 0x4 ;  /* 0x000000060a047c11 */ /* 0x000fe4000f8e20ff */
[----:B--2---:R-:W2:Y:S02]  /*4160*/  SYNCS.PHASECHK.TRANS64.TRYWAIT P0, [R3+URZ+0xe0], R0 ;  /* 0x0000e000030075a7 */ /* 0x004ea400080011ff */
[----:B--2---:R-:W-:Y:S05]  /*4170*/  @!P0 BRA `(.L_x_76) ;  /* 0x0000005400e08947 */ /* 0x004fea0003800000 */
.L_x_157:
[----:B------:R-:W4:Y:S01]  /*4180*/  LDS.128 R4, [R4+0x170] ;  /* 0x0001700004047984 */ /* 0x000f220000000c00 */
[----:B------:R-:W-:Y:S01]  /*4190*/  UISETP.GE.AND UP0, UPT, UR21, 0x1, UPT ;  /* 0x000000011500788c */ /* 0x000fe2000bf06270 */
[----:B------:R-:W-:Y:S01]  /*41a0*/  @!PT LDS RZ, [RZ] ;  /* 0x00000000fffff984 */ /* 0x000fe20000000800 */
[----:B------:R-:W-:Y:S01]  /*41b0*/  @!PT LDS RZ, [RZ] ;  /* 0x00000000fffff984 */ /* 0x000fe20000000800 */
[----:B------:R-:W-:Y:S01]  /*41c0*/  @!PT LDS RZ, [RZ] ;  /* 0x00000000fffff984 */ /* 0x000fe20000000800 */
[----:B------:R-:W-:Y:S01]  /*41d0*/  @!PT LDS RZ, [RZ] ;  /* 0x00000000fffff984 */ /* 0x000fe20000000800 */
[----:B------:R1:W-:Y:S06]  /*41e0*/  MEMBAR.ALL.CTA ;  /* 0x0000000000007992 */ /* 0x0003ec0000008000 */
[----:B-1----:R-:W1:Y:S01]  /*41f0*/  FENCE.VIEW.ASYNC.S ;  /* 0x00000000000073c6 */ /* 0x002e620000000000 */
[----:B----4-:R-:W-:Y:S11]  /*4200*/  LOP3.LUT P0, RZ, R6, 0x1, RZ, 0xc0, !PT ;  /* 0x0000000106ff7812 */ /* 0x010ff6000780c0ff */
[----:B------:R-:W-:Y:S02]  /*4210*/  @!UPT UIADD3 URZ, UPT, UPT, URZ, URZ, URZ ;  /* 0x000000fffffff290 */ /* 0x000fe4000fffe0ff */
[----:B-1----:R-:W-:Y:S01]  /*4220*/  VOTEU.ANY UP3, P0 ;  /* 0x0000000000ff7886 */ /* 0x002fe20000060100 */
[----:B------:R-:W-:Y:S11]  /*4230*/  PLOP3.LUT P0, PT, PT, PT, UP3, 0x80, 0x8 ;  /* 0x000000000008781c */ /* 0x000ff60003f0f038 */
[----:B------:R-:W-:Y:S02]  /*4240*/  @!UPT UIADD3 URZ, UPT, UPT, URZ, URZ, URZ ;  /* 0x000000fffffff290 */ /* 0x000fe4000fffe0ff */
[----:B--2---:R-:W-:Y:S02]  /*4250*/  @P0 SHF.R.U32.HI R0, RZ, 0x10, R5 ;  /* 0x00000010ff000819 */ /* 0x004fe40000011605 */
[----:B------:R-:W-:Y:S02]  /*4260*/  @P0 MOV R2, R4 ;  /* 0x0000000400020202 */ /* 0x000fe40000000f00 */
[----:B------:R-:W-:Y:S01]  /*4270*/  @P0 R2UR UR4, R0 ;  /* 0x00000000000402ca */ /* 0x000fe200000e0000 */
[----:B------:R-:W-:Y:S01]  /*4280*/  VIADD R0, R3, 0xf0 ;  /* 0x000000f003007836 */ /* 0x000fe20000000000 */
[----:B------:R-:W-:Y:S02]  /*4290*/  @P0 LOP3.LUT R4, R5, 0xffff, RZ, 0xc0, !PT ;  /* 0x0000ffff05040812 */ /* 0x000fe400078ec0ff */
[----:B------:R-:W-:Y:S02]  /*42a0*/  @P0 R2UR UR7, R2 ;  /* 0x00000000020702ca */ /* 0x000fe400000e0000 */
[----:B------:R-:W-:Y:S02]  /*42b0*/  PRMT R0, RZ, 0x654, R0 ;  /* 0x00000654ff007816 */ /* 0x000fe40000000000 */
[----:B------:R-:W-:Y:S02]  /*42c0*/  @P0 R2UR UR5, R4 ;  /* 0x00000000040502ca */ /* 0x000fe400000e0000 */
[----:B------:R1:W-:Y:S03]  /*42d0*/  SYNCS.ARRIVE.TRANS64.RED.A1T0 RZ, [R0+URZ], RZ ;  /* 0x000000ff00ff79a7 */ /* 0x0003e600081004ff */
[----:B------:R-:W-:Y:S04]  /*42e0*/  @UP3 UMOV UR31, UR4 ;  /* 0x00000004001f3c82 */ /* 0x000fe80008000000 */
[----:B------:R-:W-:Y:S04]  /*42f0*/  @UP3 UMOV UR14, UR7 ;  /* 0x00000007000e3c82 */ /* 0x000fe80008000000 */
[----:B------:R-:W-:Y:S01]  /*4300*/  @UP3 UMOV UR13, UR5 ;  /* 0x00000005000d3c82 */ /* 0x000fe20008000000 */
[----:B------:R-:W-:Y:S05]  /*4310*/  BRA.U !UP0, `(.L_x_77) ;  /* 0x0000000108c07547 */ /* 0x000fea000b800000 */
[----:B------:R-:W-:Y:S02]  /*4320*/  UIMAD.WIDE.U32 UR10, UR13, UR55, URZ ;  /* 0x000000370d0a72a5 */ /* 0x000fe4000f8e00ff */
[----:B------:R-:W-:Y:S02]  /*4330*/  UP2UR UR12, UPR, URZ, 0x4 ;  /* 0x00000004ff0c7883 */ /* 0x000fe40008000000 */
[----:B------:R-:W-:Y:S02]  /*4340*/  UISETP.NE.AND UP2, UPT, UR54, 0x1, UPT ;  /* 0x000000013600788c */ /* 0x000fe4000bf45270 */
[----:B------:R-:W-:Y:S02]  /*4350*/  UIMAD.WIDE.U32 UR16, UR14, UR52, URZ ;  /* 0x000000340e1072a5 */ /* 0x000fe4000f8e00ff */
[----:B------:R-:W-:Y:S02]  /*4360*/  USEL UR4, UR37, UR45, !UP2 ;  /* 0x0000002d25047287 */ /* 0x000fe4000d000000 */
[----:B------:R-:W-:Y:S02]  /*4370*/  UISETP.NE.AND UP0, UPT, UR29, 0x1, UPT ;  /* 0x000000011d00788c */ /* 0x000fe4000bf05270 */
[----:B------:R-:W-:Y:S02]  /*4380*/  UP2UR UR20, UPR, URZ, 0x2 ;  /* 0x00000002ff147883 */ /* 0x000fe40008000000 */
[----:B------:R-:W-:Y:S02]  /*4390*/  UISETP.NE.AND UP1, UPT, UR21, 0x1, UPT ;  /* 0x000000011500788c */ /* 0x000fe4000bf25270 */
[----:B---3--:R-:W-:Y:S02]  /*43a0*/  UIMAD.WIDE.U32 UR18, UR4, UR22, URZ ;  /* 0x00000016041272a5 */ /* 0x008fe4000f8e00ff */
[----:B------:R-:W-:Y:S01]  /*43b0*/  USEL UR8, UR44, UR46, !UP0 ;  /* 0x0000002e2c087287 */ /* 0x000fe2000c000000 */
[----:B------:R-:W-:Y:S02]  /*43c0*/  UMOV UR5, UR11 ;  /* 0x0000000b00057c82 */ /* 0x000fe40008000000 */
[----:B------:R-:W-:Y:S02]  /*43d0*/  USHF.R.U32.HI UR7, URZ, UR56, UR5 ;  /* 0x00000038ff077299 */ /* 0x000fe40008011605 */
[----:B------:R-:W-:Y:S02]  /*43e0*/  UIMAD.WIDE.U32 UR24, UR8, UR22, URZ ;  /* 0x00000016081872a5 */ /* 0x000fe4000f8e00ff */
[----:B------:R-:W-:Y:S02]  /*43f0*/  USEL UR7, UR13, UR7, !UP2 ;  /* 0x000000070d077287 */ /* 0x000fe4000d000000 */
[----:B------:R-:W-:Y:S02]  /*4400*/  UISETP.NE.AND UP2, UPT, UR12, URZ, UPT ;  /* 0x000000ff0c00728c */ /* 0x000fe4000bf45270 */
[----:B------:R-:W-:Y:S01]  /*4410*/  UIMAD.WIDE.U32 UR10, UR7, UR22, URZ ;  /* 0x00000016070a72a5 */ /* 0x000fe2000f8e00ff */
[----:B------:R-:W-:Y:S02]  /*4420*/  UMOV UR5, UR17 ;  /* 0x0000001100057c82 */ /* 0x000fe40008000000 */
[----:B------:R-:W-:Y:S03]  /*4430*/  USHF.R.U32.HI UR9, URZ, UR53, UR5 ;  /* 0x00000035ff097299 */ /* 0x000fe60008011605 */
[----:B------:R-:W-:Y:S02]  /*4440*/  UMOV UR5, UR19 ;  /* 0x0000001300057c82 */ /* 0x000fe40008000000 */
[----:B------:R-:W-:Y:S03]  /*4450*/  @UP1 USHF.R.U32.HI UR4, URZ, UR23, UR5 ;  /* 0x00000017ff041299 */ /* 0x000fe60008011605 */
[----:B------:R-:W-:Y:S01]  /*4460*/  UMOV UR5, UR25 ;  /* 0x0000001900057c82 */ /* 0x000fe20008000000 */
[----:B------:R-:W-:Y:S02]  /*4470*/  UIMAD UR4, UR21, UR4, URZ ;  /* 0x00000004150472a4 */ /* 0x000fe4000f8e02ff */
[----:B------:R-:W-:Y:S02]  /*4480*/  @UP1 USHF.R.U32.HI UR8, URZ, UR23, UR5 ;  /* 0x00000017ff081299 */ /* 0x000fe40008011605 */
[----:B------:R-:W-:Y:S02]  /*4490*/  USEL UR5, UR14, UR9, !UP0 ;  /* 0x000000090e057287 */ /* 0x000fe4000c000000 */
[----:B------:R-:W-:Y:S02]  /*44a0*/  UIMAD UR9, UR21, UR8, URZ ;  /* 0x00000008150972a4 */ /* 0x000fe4000f8e02ff */
[----:B------:R-:W-:Y:S03]  /*44b0*/  UISETP.GE.AND UP0, UPT, UR7, UR4, UPT ;  /* 0x000000040700728c */ /* 0x000fe6000bf06270 */
[----:B------:R-:W-:Y:S01]  /*44c0*/  UMOV UR4, UR11 ;  /* 0x0000000b00047c82 */ /* 0x000fe20008000000 */
[----:B------:R-:W-:Y:S02]  /*44d0*/  UISETP.GE.OR UP0, UPT, UR5, UR9, UP0 ;  /* 0x000000090500728c */ /* 0x000fe40008706670 */
[----:B------:R-:W-:Y:S02]  /*44e0*/  USHF.R.U32.HI UR4, URZ, UR23, UR4 ;  /* 0x00000017ff047299 */ /* 0x000fe40008011604 */
[----:B------:R-:W-:Y:S02]  /*44f0*/  UIMAD.WIDE.U32 UR10, UR5, UR22, URZ ;  /* 0x00000016050a72a5 */ /* 0x000fe4000f8e00ff */
[----:B------:R-:W-:Y:S04]  /*4500*/  USEL UR12, UR7, UR4, !UP1 ;  /* 0x00000004070c7287 */ /* 0x000fe8000c800000 */
[----:B------:R-:W-:Y:S01]  /*4510*/  UIADD3 UR9, UPT, UPT, -UR12, URZ, URZ ;  /* 0x000000ff0c097290 */ /* 0x000fe2000fffe1ff */
[----:B------:R-:W-:Y:S02]  /*4520*/  @!UP0 UMOV UR4, UR11 ;  /* 0x0000000b00048c82 */ /* 0x000fe40008000000 */
[----:B------:R-:W-:Y:S02]  /*4530*/  @!UP0 USHF.R.U32.HI UR4, URZ, UR23, UR4 ;  /* 0x00000017ff048299 */ /* 0x000fe40008011604 */
[----:B------:R-:W-:Y:S02]  /*4540*/  UIMAD UR9, UR21, UR9, UR7 ;  /* 0x00000009150972a4 */ /* 0x000fe4000f8e0207 */
[----:B------:R-:W-:Y:S02]  /*4550*/  @!UP0 USEL UR4, UR5, UR4, !UP1 ;  /* 0x0000000405048287 */ /* 0x000fe4000c800000 */
[----:B------:R-:W-:Y:S02]  /*4560*/  UISETP.NE.AND UP1, UPT, UR20, URZ, UPT ;  /* 0x000000ff1400728c */ /* 0x000fe4000bf25270 */
[----:B------:R-:W-:Y:S02]  /*4570*/  @!UP0 UIMAD UR8, UR8, UR9, UR4 ;  /* 0x00000009080882a4 */ /* 0x000fe4000f8e0204 */
[----:B------:R-:W-:Y:S02]  /*4580*/  @!UP0 UIADD3 UR10, UPT, UPT, UR12, -UR4, URZ ;  /* 0x800000040c0a8290 */ /* 0x000fe4000fffe0ff */
[----:B------:R-:W-:Y:S02]  /*4590*/  UIADD3 UR9, UPT, UPT, -UR7, URZ, URZ ;  /* 0x000000ff07097290 */ /* 0x000fe4000fffe1ff */
[----:B------:R-:W-:Y:S02]  /*45a0*/  UIADD3 UR4, UPT, UPT, -UR5, URZ, URZ ;  /* 0x000000ff05047290 */ /* 0x000fe4000fffe1ff */
[----:B------:R-:W-:Y:S03]  /*45b0*/  @!UP0 UIMAD UR7, UR10, UR21, UR5 ;  /* 0x000000150a0782a4 */ /* 0x000fe6000f8e0205 */
[----:B------:R-:W-:Y:S01]  /*45c0*/  @!UP0 UMOV UR5, UR8 ;  /* 0x0000000800058c82 */ /* 0x000fe20008000000 */
[----:B------:R-:W-:Y:S02]  /*45d0*/  UIMAD UR8, UR29, UR4, UR14 ;  /* 0x000000041d0872a4 */ /* 0x000fe4000f8e020e */
[----:B------:R-:W-:Y:S02]  /*45e0*/  UIMAD UR4, UR54, UR9, UR13 ;  /* 0x00000009360472a4 */ /* 0x000fe4000f8e020d */
[----:B------:R-:W-:Y:S02]  /*45f0*/  UIMAD UR14, UR5, UR29, UR8 ;  /* 0x0000001d050e72a4 */ /* 0x000fe4000f8e0208 */
[----:B------:R-:W-:Y:S11]  /*4600*/  UIMAD UR13, UR7, UR54, UR4 ;  /* 0x00000036070d72a4 */ /* 0x000ff6000f8e0204 */
[----:B------:R-:W-:Y:S01]  /*4610*/  @!UPT UIADD3 URZ, UPT, UPT, URZ, URZ, URZ ;  /* 0x000000fffffff290 */ /* 0x000fe2000fffe0ff */
.L_x_77:
[----:B------:R-:W2:Y:S01]  /*4620*/  @!UP4 LDCU.128 UR16, c[0x0][0xb10] ;  /* 0x00016200ff10c7ac */ /* 0x000ea20008000c00 */
[----:B------:R-:W-:Y:S04]  /*4630*/  ISETP.NE.U32.AND P0, PT, RZ, UR42, PT ;  /* 0x0000002aff007c0c */ /* 0x000fe8000bf05070 */
[----:B------:R-:W-:Y:S01]  /*4640*/  ISETP.NE.AND.EX P0, PT, RZ, UR43, PT, P0 ;  /* 0x0000002bff007c0c */ /* 0x000fe2000bf05300 */
[----:B------:R-:W4:Y:S01]  /*4650*/  @!UP4 LDCU UR5, c[0x0][0xb0c] ;  /* 0x00016180ff05c7ac */ /* 0x000f220008000800 */
[----:B--2---:R-:W-:Y:S02]  /*4660*/  UIMAD.WIDE.U32 UR8, UR14, UR16, URZ ;  /* 0x000000100e0872a5 */ /* 0x004fe4000f8e00ff */
[----:B------:R-:W-:Y:S05]  /*4670*/  UIMAD.WIDE.U32 UR10, UR13, UR19, URZ ;  /* 0x000000130d0a72a5 */ /* 0x000fea000f8e00ff */
[----:B------:R-:W-:Y:S01]  /*4680*/  @!UP4 UMOV UR4, UR9 ;  /* 0x000000090004cc82 */ /* 0x000fe20008000000 */
[----:B----4-:R-:W-:Y:S02]  /*4690*/  @!UP4 UISETP.NE.AND UP0, UPT, UR5, 0x1, UPT ;  /* 0x000000010500c88c */ /* 0x010fe4000bf05270 */
[----:B------:R-:W-:Y:S01]  /*46a0*/  @!UP4 USHF.R.U32.HI UR4, URZ, UR17, UR4 ;  /* 0x00000011ff04c299 */ /* 0x000fe20008011604 */
[----:B------:R-:W-:Y:S03]  /*46b0*/  @!UP4 UMOV UR7, UR11 ;  /* 0x0000000b0007cc82 */ /* 0x000fe60008000000 */
[----:B------:R-:W-:Y:S02]  /*46c0*/  @!UP4 USEL UR8, UR14, UR4, !UP0 ;  /* 0x000000040e08c287 */ /* 0x000fe4000c000000 */
[----:B------:R-:W-:Y:S05]  /*46d0*/  @!UP4 UISETP.NE.AND UP0, UPT, UR18, 0x1, UPT ;  /* 0x000000011200c88c */ /* 0x000fea000bf05270 */
[----:B------:R-:W2:Y:S02]  /*46e0*/  @!UP4 LDCU UR4, c[0x0][0xb20] ;  /* 0x00016400ff04c7ac */ /* 0x000ea40008000800 */
[----:B--2---:R-:W-:Y:S04]  /*46f0*/  @!UP4 USHF.R.U32.HI UR7, URZ, UR4, UR7 ;  /* 0x00000004ff07c299 */ /* 0x004fe80008011607 */
[----:B------:R-:W-:Y:S04]  /*4700*/  @!UP4 USEL UR7, UR13, UR7, !UP0 ;  /* 0x000000070d07c287 */ /* 0x000fe8000c000000 */
[----:B------:R-:W-:Y:S02]  /*4710*/  @!UP4 UIADD3 UR4, UPT, UPT, -UR8, UR7, URZ ;  /* 0x000000070804c290 */ /* 0x000fe4000fffe1ff */
[----:B------:R-:W-:Y:S02]  /*4720*/  @!UP4 UIADD3 UR7, UPT, UPT, UR8, -UR7, URZ ;  /* 0x800000070807c290 */ /* 0x000fe4000fffe0ff */
[----:B------:R-:W-:Y:S02]  /*4730*/  @!UP4 UIMAD UR14, UR4, UR5, UR14 ;  /* 0x00000005040ec2a4 */ /* 0x000fe4000f8e020e */
[----:B------:R-:W-:Y:S01]  /*4740*/  @!UP4 UIMAD UR13, UR7, UR18, UR13 ;  /* 0x00000012070dc2a4 */ /* 0x000fe2000f8e020d */
[----:B------:R-:W-:Y:S11]  /*4750*/  BRA.U UP1, `(.L_x_78) ;  /* 0x0000000101107547 */ /* 0x000ff6000b800000 */
[----:B------:R-:W-:Y:S04]  /*4760*/  MOV R2, UR49 ;  /* 0x0000003100027c02 */ /* 0x000fe80008000f00 */
[----:B------:R-:W-:Y:S04]  /*4770*/  SHF.L.U32 R2, R2, 0x1f, RZ ;  /* 0x0000001f02027819 */ /* 0x000fe800000006ff */
[----:B------:R-:W2:Y:S02]  /*4780*/  SYNCS.PHASECHK.TRANS64.TRYWAIT P1, [UR6+0xd8], R2 ;  /* 0x0000d802ff0075a7 */ /* 0x000ea40008021106 */
[----:B--2---:R-:W-:Y:S05]  /*4790*/  @!P1 BRA `(.L_x_79) ;  /* 0x00000050006c9947 */ /* 0x004fea0003800000 */
.L_x_78:
[----:B------:R-:W-:Y:S05]  /*47a0*/  BRA.U !UP6, `(.L_x_80) ;  /* 0x000000010e387547 */ /* 0x000fea000b800000 */
[----:B------:R-:W-:Y:S01]  /*47b0*/  UPLOP3.LUT UP2, UPT, UPT, UPT, UP5, 0x80, 0x8 ;  /* 0x000000000008789c */ /* 0x000fe20003f4f050 */
[----:B-1----:R-:W-:Y:S01]  /*47c0*/  HFMA2 R0, -RZ, RZ, 0, 5.9604644775390625e-08 ;  /* 0x00000001ff007431 */ /* 0x002fe200000001ff */
[----:B------:R-:W1:Y:S01]  /*47d0*/  LDCU.64 UR8, c[0x0][0x358] ;  /* 0x00006b00ff0877ac */ /* 0x000e620008000a00 */
[----:B------:R-:W-:Y:S03]  /*47e0*/  IMAD.MOV.U32 R232, RZ, RZ, 0x1 ;  /* 0x00000001ffe87424 */ /* 0x000fe600078e00ff */
[----:B------:R-:W-:Y:S05]  /*47f0*/  PLOP3.LUT P1, PT, PT, PT, UP2, 0x80, 0x8 ;  /* 0x000000000008781c */ /* 0x000fea0003f2f028 */
[----:B------:R-:W2:Y:S01]  /*4800*/  @UP2 LDCU.64 UR4, c[0x0][0x888] ;  /* 0x00011100ff0427ac */ /* 0x000ea20008000a00 */
[----:B------:R-:W-:Y:S07]  /*4810*/  @UP2 UIMAD UR7, UR36, UR42, URZ ;  /* 0x0000002a240722a4 */ /* 0x000fee000f8e02ff */
[----:B------:R-:W-:Y:S01]  /*4820*/  @!P1 PRMT R232, R0, 0x7610, R232 ;  /* 0x0000761000e89816 */ /* 0x000fe200000000e8 */
[----:B--2---:R-:W-:Y:S06]  /*4830*/  @UP2 UIMAD.WIDE UR4, UR7, 0x4, UR4 ;  /* 0x00000004070428a5 */ /* 0x004fec000f8e0204 */
[----:B------:R-:W-:Y:S01]  /*4840*/  IMAD.U32 R2, RZ, RZ, UR4 ;  /* 0x00000004ff027e24 */ /* 0x000fe2000f8e00ff */
[----:B------:R-:W-:Y:S04]  /*4850*/  MOV R3, UR5 ;  /* 0x0000000500037c02 */ /* 0x000fe80008000f00 */
[----:B------:R-:W2:Y:S01]  /*4860*/  @!UP2 LDCU UR4, c[0x0][0x880] ;  /* 0x00011000ff04a7ac */ /* 0x000ea20008000800 */
[----:B-1---5:R4:W5:Y:S02]  /*4870*/  @P1 LDG.E R121, desc[UR8][R2.64] ;  /* 0x0000000802791981 */ /* 0x022964000c1e1900 */
[----:B--2-4-:R-:W-:Y:S07]  /*4880*/  @!P1 IMAD.U32 R121, RZ, RZ, UR4 ;  /* 0x00000004ff799e24 */ /* 0x014fee000f8e00ff */
.L_x_80:
[----:B-----5:R-:W-:Y:S01]  /*4890*/  @!P0 FSETP.EQ.AND P1, PT, R121, RZ, PT ;  /* 0x000000ff7900820b */ /* 0x020fe20003f22000 */
[----:B------:R-:W-:Y:S01]  /*48a0*/  @!UPT UIADD3 URZ, UPT, UPT, URZ, URZ, URZ ;  /* 0x000000fffffff290 */ /* 0x000fe2000fffe0ff */
[----:B------:R-:W-:Y:S11]  /*48b0*/  @!P0 BRA `(.L_x_81) ;  /* 0x0000000000148947 */ /* 0x000ff60003800000 */
[----:B------:R-:W-:Y:S02]  /*48c0*/  LOP3.LUT P0, RZ, R232, 0xff, RZ, 0xc0, !PT ;  /* 0x000000ffe8ff7812 */ /* 0x000fe4000780c0ff */
[----:B------:R-:W-:Y:S04]  /*48d0*/  PLOP3.LUT P1, PT, PT, PT, UP2, 0x80, 0x8 ;  /* 0x000000000008781c */ /* 0x000fe80003f2f028 */
[----:B------:R-:W-:Y:S07]  /*48e0*/  PLOP3.LUT P1, PT, P1, PT, PT, 0x8, 0x80 ;  /* 0x000000000080781c */ /* 0x000fee0000f2e170 */
[----:B------:R-:W-:Y:S11]  /*48f0*/  @P0 FSETP.EQ.AND P1, PT, R121, RZ, PT ;  /* 0x000000ff7900020b */ /* 0x000ff60003f22000 */
[----:B------:R-:W-:Y:S02]  /*4900*/  @!UPT UIADD3 URZ, UPT, UPT, URZ, URZ, URZ ;  /* 0x000000fffffff290 */ /* 0x000fe4000fffe0ff */
.L_x_81:
[----:B------:R-:W-:Y:S01]  /*4910*/  ULEA UR5, UR30, UR6, 0x3 ;  /* 0x000000061e057291 */ /* 0x000fe2000f8e18ff */
[----:B-1----:R-:W-:Y:S02]  /*4920*/  SHF.L.U32 R0, R11, 0x1f, RZ ;  /* 0x0000001f0b007819 */ /* 0x002fe400000006ff */
[----:B------:R-:W-:Y:S01]  /*4930*/  ELECT P0, URZ, PT ;  /* 0x0000000000ff782f */ /* 0x000fe20003800000 */
[----:B------:R-:W-:Y:S05]  /*4940*/  VIADD R10, R10, 0x1 ;  /* 0x000000010a0a7836 */ /* 0x000fea0000000000 */
[----:B------:R-:W1:Y:S02]  /*4950*/  SYNCS.PHASECHK.TRANS64.TRYWAIT P2, [UR5+0xc0], R0 ;  /* 0x0000c000ff0075a7 */ /* 0x000e640008041105 */
[----:B-1----:R-:W-:Y:S05]  /*4960*/  @!P2 BRA `(.L_x_82) ;  /* 0x000000500010a947 */ /* 0x002fea0003800000 */
.L_x_160:
[----:B------:R-:W-:Y:S01]  /*4970*/  UIADD3 UR33, UPT, UPT, UR5, 0xb0, URZ ;  /* 0x000000b005217890 */ /* 0x000fe2000fffe0ff */
[----:B------:R-:W-:Y:S01]  /*4980*/  PLOP3.LUT P0, PT, P1, P0, PT, 0xf2, 0x2f ;  /* 0x00000000002f781c */ /* 0x000fe20000f01e72 */
[----:B------:R-:W-:Y:S01]  /*4990*/  UMOV UR40, 0x0 ;  /* 0x0000000000287882 */ /* 0x000fe20000000000 */
[----:B------:R-:W-:Y:S01]  /*49a0*/  UMOV UR41, 0x10000000 ;  /* 0x1000000000297882 */ /* 0x000fe20000000000 */
[----:B------:R-:W-:Y:S01]  /*49b0*/  UMOV UR12, UR36 ;  /* 0x00000024000c7c82 */ /* 0x000fe20008000000 */
[----:B------:R-:W-:Y:S01]  /*49c0*/  UMOV UR20, UR36 ;  /* 0x0000002400147c82 */ /* 0x000fe20008000000 */
[----:B------:R-:W-:Y:S01]  /*49d0*/  UMOV UR28, UR36 ;  /* 0x00000024001c7c82 */ /* 0x000fe20008000000 */
[----:B------:R-:W-:Y:S01]  /*49e0*/  UMOV UR9, UR33 ;  /* 0x0000002100097c82 */ /* 0x000fe20008000000 */
[----:B------:R-:W-:Y:S01]  /*49f0*/  UMOV UR17, UR33 ;  /* 0x0000002100117c82 */ /* 0x000fe20008000000 */
[----:B------:R-:W-:Y:S01]  /*4a00*/  UMOV UR25, UR33 ;  /* 0x0000002100197c82 */ /* 0x000fe20008000000 */
[C---:B------:R-:W-:Y:S04]  /*4a10*/  ISETP.NE.AND P1, PT, R10.reuse, 0x2, PT ;  /* 0x000000020a00780c */ /* 0x040fe80003f25270 */
[----:B------:R-:W-:Y:S01]  /*4a20*/  VOTEU.ALL UP0, P0 ;  /* 0x0000000000ff7886 */ /* 0x000fe20000000000 */
[----:B-1----:R-:W-:Y:S02]  /*4a30*/  SEL R0, RZ, 0x1, P1 ;  /* 0x00000001ff007807 */ /* 0x002fe40000800000 */
[----:B------:R-:W-:Y:S02]  /*4a40*/  SEL R10, R10, RZ, P1 ;  /* 0x000000ff0a0a7207 */ /* 0x000fe40000800000 */
[----:B------:R-:W-:Y:S01]  /*4a50*/  @!UP0 UIADD3 UR38, UP1, UPT, UR50, 0x580, URZ ;  /* 0x0000058032268890 */ /* 0x000fe2000ff3e0ff */
[----:B------:R-:W-:Y:S01]  /*4a60*/  LOP3.LUT R9, R9, R0, RZ, 0x3c, !PT ;  /* 0x0000000009097212 */ /* 0x000fe200078e3cff */
[----:B------:R-:W-:Y:S02]  /*4a70*/  @!UP0 UIMAD UR4, UR30, 0x7000, UR6 ;  /* 0x000070001e0488a4 */ /* 0x000fe4000f8e0206 */
[----:B------:R-:W-:Y:S02]  /*4a80*/  @!UP0 UIADD3.X UR39, UPT, UPT, URZ, UR51, URZ, UP1, !UPT ;  /* 0x00000033ff278290 */ /* 0x000fe40008ffe4ff */
[----:B------:R-:W-:Y:S02]  /*4a90*/  @!UP0 USHF.L.U32 UR35, UR47, 0x7, URZ ;  /* 0x000000072f238899 */ /* 0x000fe400080006ff */
[----:B------:R-:W-:Y:S02]  /*4aa0*/  @!UP0 UIMAD UR34, UR48, 0x70, URZ ;  /* 0x00000070302288a4 */ /* 0x000fe4000f8e02ff */
[----:B------:R-:W-:Y:S01]  /*4ab0*/  @!UP0 UIADD3 UR32, UPT, UPT, UR4, 0x200, URZ ;  /* 0x0000020004208890 */ /* 0x000fe2000fffe0ff */
[----:B------:R-:W-:Y:S01]  /*4ac0*/  VOTEU.ALL UP1, P0 ;  /* 0x0000000000ff7886 */ /* 0x000fe20000020000 */
[----:B------:R-:W-:Y:S02]  /*4ad0*/  @!UP0 UIADD3 UR10, UPT, UPT, UR34, 0x10, URZ ;  /* 0x00000010220a8890 */ /* 0x000fe4000fffe0ff */
[----:B------:R-:W-:Y:S01]  /*4ae0*/  @!UP0 UIADD3 UR8, UPT, UPT, UR4, 0x1200, URZ ;  /* 0x0000120004088890 */ /* 0x000fe2000fffe0ff */
[----:B------:R-:W-:Y:S01]  /*4af0*/  UMOV UR11, UR35 ;  /* 0x00000023000b7c82 */ /* 0x000fe20008000000 */
[----:B------:R-:W-:Y:S03]  /*4b00*/  @!UP0 UIADD3 UR18, UPT, UPT, UR34, 0x20, URZ ;  /* 0x0000002022128890 */ /* 0x000fe6000fffe0ff */
[----:B------:R1:W-:Y:S01]  /*4b10*/  @!UP1 UTMALDG.3D [UR32], [UR38], desc[UR40] ;  /* 0x00002820260095b4 */ /* 0x0003e20008011000 */
[----:B------:R-:W-:Y:S01]  /*4b20*/  VOTEU.ALL UP1, P0 ;  /* 0x0000000000ff7886 */ /* 0x000fe20000020000 */
[----:B------:R-:W-:Y:S01]  /*4b30*/  @!UP0 UIADD3 UR16, UPT, UPT, UR4, 0x2200, URZ ;  /* 0x0000220004108890 */ /* 0x000fe2000fffe0ff */
[----:B------:R-:W-:Y:S01]  /*4b40*/  UMOV UR19, UR35 ;  /* 0x0000002300137c82 */ /* 0x000fe20008000000 */
[----:B------:R-:W-:Y:S02]  /*4b50*/  @!UP0 UIADD3 UR26, UPT, UPT, UR34, 0x30, URZ ;  /* 0x00000030221a8890 */ /* 0x000fe4000fffe0ff */
[----:B------:R-:W-:Y:S01]  /*4b60*/  @!UP0 UIADD3 UR24, UPT, UPT, UR4, 0x3200, URZ ;  /* 0x0000320004188890 */ /* 0x000fe2000fffe0ff */
[----:B------:R2:W-:Y:S01]  /*4b70*/  @!UP1 UTMALDG.3D [UR8], [UR38], desc[UR40] ;  /* 0x00002808260095b4 */ /* 0x0005e20008011000 */
[----:B------:R-:W-:Y:S01]  /*4b80*/  VOTEU.ALL UP1, P0 ;  /* 0x0000000000ff7886 */ /* 0x000fe20000020000 */
[----:B------:R-:W-:Y:S01]  /*4b90*/  UMOV UR27, UR35 ;  /* 0x00000023001b7c82 */ /* 0x000fe20008000000 */
[----:B------:R-:W-:Y:S02]  /*4ba0*/  UIADD3 UR48, UPT, UPT, UR13, UR61, URZ ;  /* 0x0000003d0d307290 */ /* 0x000fe4000fffe0ff */
[----:B------:R-:W-:Y:S01]  /*4bb0*/  UIADD3 UR47, UPT, UPT, UR14, UR62, URZ ;  /* 0x0000003e0e2f7290 */ /* 0x000fe2000fffe0ff */
[----:B------:R4:W-:Y:S01]  /*4bc0*/  @!UP1 UTMALDG.3D [UR16], [UR38], desc[UR40] ;  /* 0x00002810260095b4 */ /* 0x0009e20008011000 */
[----:B------:R-:W-:Y:S05]  /*4bd0*/  VOTEU.ALL UP1, P0 ;  /* 0x0000000000ff7886 */ /* 0x000fea0000020000 */
[----:B------:R-:W-:Y:S01]  /*4be0*/  @!UP1 UTMALDG.3D [UR24], [UR38], desc[UR40] ;  /* 0x00002818260095b4 */ /* 0x000fe20008011000 */
[----:B------:R-:W-:Y:S01]  /*4bf0*/  VOTEU.ALL UP1, P0 ;  /* 0x0000000000ff7886 */ /* 0x000fe20000020000 */
[----:B-1----:R-:W-:Y:S01]  /*4c00*/  UMOV UR36, UR31 ;  /* 0x0000001f00247c82 */ /* 0x002fe20008000000 */
[----:B--2---:R-:W-:Y:S02]  /*4c10*/  @!UP0 UIADD3 UR10, UPT, UPT, UR34, 0x40, URZ ;  /* 0x00000040220a8890 */ /* 0x004fe4000fffe0ff */
[----:B------:R-:W-:Y:S02]  /*4c20*/  @!UP0 UIADD3 UR8, UPT, UPT, UR4, 0x4200, URZ ;  /* 0x0000420004088890 */ /* 0x000fe4000fffe0ff */
[----:B----4-:R-:W-:Y:S02]  /*4c30*/  @!UP0 UIADD3 UR18, UPT, UPT, UR34, 0x50, URZ ;  /* 0x0000005022128890 */ /* 0x010fe4000fffe0ff */
[----:B------:R-:W-:Y:S05]  /*4c40*/  @!UP0 UIADD3 UR16, UPT, UPT, UR4, 0x5200, URZ ;  /* 0x0000520004108890 */ /* 0x000fea000fffe0ff */
[----:B------:R1:W-:Y:S01]  /*4c50*/  @!UP1 UTMALDG.3D [UR8], [UR38], desc[UR40] ;  /* 0x00002808260095b4 */ /* 0x0003e20008011000 */
[----:B------:R-:W-:Y:S02]  /*4c60*/  UPLOP3.LUT UP1, UPT, UPT, UPT, UPT, 0x80, 0x8 ;  /* 0x000000000008789c */ /* 0x000fe40003f2f070 */
[----:B-1----:R-:W-:Y:S02]  /*4c70*/  @!UP0 UIADD3 UR10, UPT, UPT, UR34, 0x60, URZ ;  /* 0x00000060220a8890 */ /* 0x002fe4000fffe0ff */
[----:B------:R-:W-:Y:S01]  /*4c80*/  @!UP0 UIADD3 UR8, UPT, UPT, UR4, 0x6200, URZ ;  /* 0x0000620004088890 */ /* 0x000fe2000fffe0ff */
[----:B------:R-:W-:Y:S01]  /*4c90*/  VOTEU.ALL UP0, P0 ;  /* 0x0000000000ff7886 */ /* 0x000fe20000000000 */
[----:B------:R-:W-:Y:S04]  /*4ca0*/  UIADD3 UR4, UPT, UPT, UR30, 0x1, URZ ;  /* 0x000000011e047890 */ /* 0x000fe8000fffe0ff */
[----:B------:R2:W-:Y:S01]  /*4cb0*/  @!UP0 UTMALDG.3D [UR16], [UR38], desc[UR40] ;  /* 0x00002810260085b4 */ /* 0x0005e20008011000 */
[----:B------:R-:W-:Y:S04]  /*4cc0*/  UISETP.NE.AND UP0, UPT, UR4, 0x2, UPT ;  /* 0x000000020400788c */ /* 0x000fe8000bf05270 */
[----:B------:R-:W-:Y:S02]  /*4cd0*/  USEL UR7, URZ, 0x1, UP0 ;  /* 0x00000001ff077887 */ /* 0x000fe40008000000 */
[----:B------:R-:W-:Y:S02]  /*4ce0*/  USEL UR30, UR4, URZ, UP0 ;  /* 0x000000ff041e7287 */ /* 0x000fe40008000000 */
[----:B------:R-:W-:Y:S01]  /*4cf0*/  VOTEU.ALL UP0, P0 ;  /* 0x0000000000ff7886 */ /* 0x000fe20000000000 */
[----:B------:R-:W-:Y:S01]  /*4d00*/  UPRMT UR4, UR15, 0x654, UR33 ;  /* 0x000006540f047896 */ /* 0x000fe20008000021 */
[----:B------:R-:W-:Y:S03]  /*4d10*/  LOP3.LUT R11, R11, UR7, RZ, 0x3c, !PT ;  /* 0x000000070b0b7c12 */ /* 0x000fe6000f8e3cff */
[----:B------:R2:W-:Y:S01]  /*4d20*/  @!UP0 UTMALDG.3D [UR8], [UR38], desc[UR40] ;  /* 0x00002808260085b4 */ /* 0x0005e20008011000 */
[----:B------:R2:W-:Y:S04]  /*4d30*/  @!P0 SYNCS.ARRIVE.TRANS64.RED.A0TR RZ, [UR5+0xb0], R8 ;  /* 0x0000b008ffff89a7 */ /* 0x0005e80008300405 */
[----:B------:R-:W-:Y:S01]  /*4d40*/  SYNCS.ARRIVE.TRANS64.RED.A1T0 RZ, [UR4], RZ ;  /* 0x000000ffffff79a7 */ /* 0x000fe20008100404 */
[----:B------:R-:W-:Y:S05]  /*4d50*/  BRA.U UP3, `(.L_x_83) ;  /* 0xfffffff103f47547 */ /* 0x000fea000b83ffff */
[----:B------:R-:W-:Y:S01]  /*4d60*/  UIADD3 UR6, UPT, UPT, UR6, 0xc0, URZ ;  /* 0x000000c006067890 */ /* 0x000fe2000fffe0ff */
[----:B------:R-:W-:-:S03]  /*4d70*/  SHF.L.U32 R2, R11, 0x1f, RZ ;  /* 0x0000001f0b027819 */ /* 0x000fc600000006ff */
[----:B------:R-:W-:-:S09]  /*4d80*/  ULEA UR4, UR30, UR6, 0x3 ;  /* 0x000000061e047291 */ /* 0x000fd2000f8e18ff */
[----:B------:R-:W1:Y:S02]  /*4d90*/  SYNCS.PHASECHK.TRANS64.TRYWAIT P0, [UR4], R2 ;  /* 0x00000002ff0075a7 */ /* 0x000e640008001104 */
[----:B-1----:R-:W-:Y:S05]  /*4da0*/  @!P0 BRA `(.L_x_84) ;  /* 0x0000004c00188947 */ /* 0x002fea0003800000 */
.L_x_162:
[----:B------:R-:W-:-:S04]  /*4db0*/  UIADD3 UR4, UPT, UPT, UR30, 0x1, URZ ;  /* 0x000000011e047890 */ /* 0x000fc8000fffe0ff */
[----:B------:R-:W-:-:S04]  /*4dc0*/  UISETP.NE.AND UP0, UPT, UR4, 0x2, UPT ;  /* 0x000000020400788c */ /* 0x000fc8000bf05270 */
[----:B------:R-:W-:Y:S02]  /*4dd0*/  USEL UR5, URZ, 0x1, UP0 ;  /* 0x00000001ff057887 */ /* 0x000fe40008000000 */
[----:B------:R-:W-:-:S04]  /*4de0*/  USEL UR4, UR4, URZ, UP0 ;  /* 0x000000ff04047287 */ /* 0x000fc80008000000 */
[----:B------:R-:W-:Y:S01]  /*4df0*/  ULEA UR4, UR4, UR6, 0x3 ;  /* 0x0000000604047291 */ /* 0x000fe2000f8e18ff */
[----:B-1----:R-:W-:-:S04]  /*4e00*/  LOP3.LUT R2, R11, UR5, RZ, 0x3c, !PT ;  /* 0x000000050b027c12 */ /* 0x002fc8000f8e3cff */
[----:B------:R-:W-:Y:S01]  /*4e10*/  SHF.L.U32 R2, R2, 0x1f, RZ ;  /* 0x0000001f02027819 */ /* 0x000fe200000006ff */
[----:B------:R-:W-:-:S07]  /*4e20*/  IMAD.U32 R0, RZ, RZ, UR4 ;  /* 0x00000004ff007e24 */ /* 0x000fce000f8e00ff */
.L_x_85:
[----:B-1----:R1:W4:Y:S02]  /*4e30*/  SYNCS.PHASECHK.TRANS64.TRYWAIT P0, [R0+URZ], R2 ;  /* 0x00000002000075a7 */ /* 0x00232400080011ff */
[----:B----4-:R-:W-:Y:S05]  /*4e40*/  @!P0 NANOSLEEP.SYNCS 0x989680 ;  /* 0x009896800000895d */ /* 0x010fea0003900000 */
[----:B------:R-:W4:Y:S02]  /*4e50*/  @!P0 SYNCS.PHASECHK.TRANS64 P0, [R0+URZ], R2 ;  /* 0x00000002000085a7 */ /* 0x000f2400080010ff */
[----:B--234-:R-:W-:Y:S05]  /*4e60*/  @P0 EXIT ;  /* 0x000000000000094d */ /* 0x01cfea0003800000 */
[----:B------:R-:W-:Y:S05]  /*4e70*/  BRA `(.L_x_85) ;  /* 0xfffffffc00ec7947 */ /* 0x000fea000383ffff */
.L_x_75:
[----:B------:R-:W-:-:S06]  /*4e80*/  UISETP.GE.AND UP0, UPT, UR18, 0x4, UPT ;  /* 0x000000041200788c */ /* 0x000fcc000bf06270 */
[----:B------:R-:W-:-:S13]  /*4e90*/  PLOP3.LUT P0, PT, PT, PT, UP0, 0x80, 0x8 ;  /* 0x000000000008781c */ /* 0x000fda0003f0f008 */
[----:B-1----:R-:W-:Y:S05]  /*4ea0*/  @!P0 EXIT ;  /* 0x000000000000894d */ /* 0x002fea0003800000 */
[----:B------:R-:W-:Y:S01]  /*4eb0*/  BAR.SYNC.DEFER_BLOCKING 0x6, 0xa0 ;  /* 0x0182800000007b1d */ /* 0x000fe20000010000 */
[----:B------:R-:W-:-:S05]  /*4ec0*/  IMAD.U32 R2, R2, 0x10000, RZ ;  /* 0x0001000002027824 */ /* 0x000fca00078e00ff */
[----:B------:R-:W-:Y:S02]  /*4ed0*/  UMOV UR4, 0x400 ;  /* 0x0000040000047882 */ /* 0x000fe40000000000 */
[----:B------:R-:W1:Y:S01]  /*4ee0*/  LDC.64 R228, c[0x0][0x888] ;  /* 0x00022200ffe47b82 */ /* 0x000e620000000a00 */
[----:B------:R-:W-:Y:S01]  /*4ef0*/  ULEA UR4, UR15, UR4, 0x18 ;  /* 0x000000040f047291 */ /* 0x000fe2000f8ec0ff */
[----:B------:R-:W-:Y:S01]  /*4f00*/  LOP3.LUT R2, R2, 0x600000, RZ, 0xc0, !PT ;  /* 0x0060000002027812 */ /* 0x000fe200078ec0ff */
[----:B------:R-:W2:Y:S01]  /*4f10*/  LDCU UR42, c[0x0][0xb0c] ;  /* 0x00016180ff2a77ac */ /* 0x000ea20008000800 */
[----:B------:R-:W3:Y:S04]  /*4f20*/  LDCU UR39, c[0x0][0xb30] ;  /* 0x00016600ff2777ac */ /* 0x000ee80008000800 */
[----:B------:R-:W4:Y:S01]  /*4f30*/  LDC.64 R230, c[0x0][0x890] ;  /* 0x00022400ffe67b82 */ /* 0x000f220000000a00 */
[----:B------:R-:W1:Y:S01]  /*4f40*/  LDCU.64 UR40, c[0x0][0xb28] ;  /* 0x00016500ff2877ac */ /* 0x000e620008000a00 */
[----:B------:R-:W1:Y:S01]  /*4f50*/  LDCU.128 UR56, c[0x0][0xb10] ;  /* 0x00016200ff3877ac */ /* 0x000e620008000c00 */
[----:B------:R-:W2:Y:S01]  /*4f60*/  LDS R0, [UR4+0x190] ;  /* 0x00019004ff007984 */ /* 0x000ea20008000800 */
[----:B------:R-:W3:Y:S01]  /*4f70*/  LDCU.64 UR4, c[0x0][0x888] ;  /* 0x00011100ff0477ac */ /* 0x000ee20008000a00 */
[----:B------:R-:W-:Y:S01]  /*4f80*/  UMOV UR54, 0x1 ;  /* 0x0000000100367882 */ /* 0x000fe20000000000 */
[----:B------:R-:W-:Y:S01]  /*4f90*/  UMOV UR45, URZ ;  /* 0x000000ff002d7c82 */ /* 0x000fe20008000000 */
[----:B------:R-:W-:Y:S01]  /*4fa0*/  UMOV UR53, URZ ;  /* 0x000000ff00357c82 */ /* 0x000fe20008000000 */
[----:B------:R-:W-:Y:S01]  /*4fb0*/  UMOV UR18, URZ ;  /* 0x000000ff00127c82 */ /* 0x000fe20008000000 */
[----:B------:R-:W-:Y:S01]  /*4fc0*/  UMOV UR52, URZ ;  /* 0x000000ff00347c82 */ /* 0x000fe20008000000 */
[----:B------:R-:W-:Y:S01]  /*4fd0*/  UMOV UR44, URZ ;  /* 0x000000ff002c7c82 */ /* 0x000fe20008000000 */
[----:B------:R-:W-:Y:S01]  /*4fe0*/  UMOV UR51, URZ ;  /* 0x000000ff00337c82 */ /* 0x000fe20008000000 */
[----:B------:R-:W-:Y:S01]  /*4ff0*/  UMOV UR50, URZ ;  /* 0x000000ff00327c82 */ /* 0x000fe20008000000 */
[----:B---3--:R-:W-:Y:S01]  /*5000*/  IMAD.U32 R235, RZ, RZ, UR4 ;  /* 0x00000004ffeb7e24 */ /* 0x008fe2000f8e00ff */
[----:B------:R-:W-:-:S02]  /*5010*/  MOV R234, UR5 ;  /* 0x0000000500ea7c02 */ /* 0x000fc40008000f00 */
[----:B-12---:R-:W-:-:S07]  /*5020*/  IADD3 R2, PT, PT, R0, R2, RZ ;  /* 0x0000000200027210 */ /* 0x006fce0007ffe0ff */
.L_x_111:
[----:B-1----:R-:W1:Y:S01]  /*5030*/  S2UR UR43, SR_CgaCtaId ;  /* 0x00000000002b79c3 */ /* 0x002e620000008800 */
[----:B------:R-:W-:Y:S01]  /*5040*/  UMOV UR46, 0x400 ;  /* 0x00000400002e7882 */ /* 0x000fe20000000000 */
[----:B------:R-:W-:Y:S04]  /*5050*/  MOV R3, UR52 ;  /* 0x0000003400037c02 */ /* 0x000fe80008000f00 */
[----:B------:R-:W-:Y:S01]  /*5060*/  SHF.L.U32 R3, R3, 0x1f, RZ ;  /* 0x0000001f03037819 */ /* 0x000fe200000006ff */
[----:B-1----:R-:W-:Y:S04]  /*5070*/  ULEA UR46, UR43, UR46, 0x18 ;  /* 0x0000002e2b2e7291 */ /* 0x002fe8000f8ec0ff */
[----:B------:R-:W-:Y:S09]  /*5080*/  ULEA UR4, UR18, UR46, 0x3 ;  /* 0x0000002e12047291 */ /* 0x000ff2000f8e18ff */
[----:B------:R-:W1:Y:S02]  /*5090*/  SYNCS.PHASECHK.TRANS64.TRYWAIT P0, [UR4+0xe0], R3 ;  /* 0x0000e003ff0075a7 */ /* 0x000e640008001104 */
[----:B-12---:R-:W-:Y:S05]  /*50a0*/  @!P0 BRA `(.L_x_86) ;  /* 0x0000004800708947 */ /* 0x006fea0003800000 */
.L_x_164:
[----:B------:R-:W-:Y:S02]  /*50b0*/  ULEA UR5, UR18, UR46, 0x4 ;  /* 0x0000002e12057291 */ /* 0x000fe4000f8e20ff */
[----:B------:R-:W-:Y:S01]  /*50c0*/  UIADD3 UR4, UPT, UPT, UR4, 0xf0, URZ ;  /* 0x000000f004047890 */ /* 0x000fe2000fffe0ff */
[----:B------:R-:W2:Y:S03]  /*50d0*/  LDCU UR10, c[0x0][0xb24] ;  /* 0x00016480ff0a77ac */ /* 0x000ea60008000800 */
[----:B------:R-:W-:Y:S03]  /*50e0*/  UPRMT UR4, URZ, 0x654, UR4 ;  /* 0x00000654ff047896 */ /* 0x000fe60008000004 */
[----:B------:R-:W3:Y:S01]  /*50f0*/  LDS.128 R4, [UR5+0x170] ;  /* 0x00017005ff047984 */ /* 0x000ee20008000c00 */
[----:B------:R-:W-:Y:S01]  /*5100*/  @!PT LDS RZ, [RZ] ;  /* 0x00000000fffff984 */ /* 0x000fe20000000800 */
[----:B------:R-:W-:Y:S01]  /*5110*/  @!PT LDS RZ, [RZ] ;  /* 0x00000000fffff984 */ /* 0x000fe20000000800 */
[----:B------:R-:W-:Y:S01]  /*5120*/  @!PT LDS RZ, [RZ] ;  /* 0x00000000fffff984 */ /* 0x000fe20000000800 */
[----:B------:R-:W-:Y:S01]  /*5130*/  @!PT LDS RZ, [RZ] ;  /* 0x00000000fffff984 */ /* 0x000fe20000000800 */
[----:B------:R1:W-:Y:S07]  /*5140*/  MEMBAR.ALL.CTA ;  /* 0x0000000000007992 */ /* 0x0003ee0000008000 */
[----:B-1----:R-:W1:Y:S02]  /*5150*/  FENCE.VIEW.ASYNC.S ;  /* 0x00000000000073c6 */ /* 0x002e640000000000 */
[----:B-1----:R-:W-:Y:S01]  /*5160*/  SYNCS.ARRIVE.TRANS64.RED.A1T0 RZ, [UR4], RZ ;  /* 0x000000ffffff79a7 */ /* 0x002fe20008100404 */
[----:B---3--:R-:W-:Y:S11]  /*5170*/  LOP3.LUT P0, RZ, R6, 0x1, RZ, 0xc0, !PT ;  /* 0x0000000106ff7812 */ /* 0x008ff6000780c0ff */
[----:B------:R-:W-:Y:S02]  /*5180*/  @!UPT UIADD3 URZ, UPT, UPT, URZ, URZ, URZ ;  /* 0x000000fffffff290 */ /* 0x000fe4000fffe0ff */
[----:B------:R-:W-:Y:S01]  /*5190*/  VOTEU.ANY UP0, P0 ;  /* 0x0000000000ff7886 */ /* 0x000fe20000000100 */
[----:B------:R-:W-:Y:S01]  /*51a0*/  PLOP3.LUT P3, PT, PT, PT, UP0, 0x80, 0x8 ;  /* 0x000000000008781c */ /* 0x000fe20003f6f008 */
[----:B------:R-:W-:Y:S01]  /*51b0*/  UP2UR UR55, UPR, URZ, 0x1 ;  /* 0x00000001ff377883 */ /* 0x000fe20008000000 */
[----:B------:R-:W-:Y:S02]  /*51c0*/  PLOP3.LUT P1, PT, PT, PT, UP0, 0x80, 0x8 ;  /* 0x000000000008781c */ /* 0x000fe40003f2f008 */
[----:B------:R-:W-:Y:S02]  /*51d0*/  PLOP3.LUT P2, PT, PT, PT, UP0, 0x80, 0x8 ;  /* 0x000000000008781c */ /* 0x000fe40003f4f008 */
[----:B------:R-:W-:Y:S01]  /*51e0*/  PLOP3.LUT P0, PT, PT, PT, UP0, 0x80, 0x8 ;  /* 0x000000000008781c */ /* 0x000fe20003f0f008 */
[----:B--2---:R-:W-:Y:S06]  /*51f0*/  UISETP.GE.AND UP0, UPT, UR10, 0x1, UPT ;  /* 0x000000010a00788c */ /* 0x004fec000bf06270 */
[----:B------:R-:W-:Y:S02]  /*5200*/  @P3 MOV R3, R4 ;  /* 0x0000000400033202 */ /* 0x000fe40000000f00 */
[----:B------:R-:W-:Y:S02]  /*5210*/  @P1 LOP3.LUT R0, R5, 0xffff, RZ, 0xc0, !PT ;  /* 0x0000ffff05001812 */ /* 0x000fe400078ec0ff */
[----:B------:R-:W-:Y:S02]  /*5220*/  @P2 R2UR UR38, R3 ;  /* 0x00000000032622ca */ /* 0x000fe400000e0000 */
[----:B------:R-:W-:Y:S01]  /*5230*/  @P0 R2UR UR37, R0 ;  /* 0x00000000002502ca */ /* 0x000fe200000e0000 */
[----:B------:R-:W-:Y:S03]  /*5240*/  @!UPT UIADD3 URZ, UPT, UPT, URZ, URZ, URZ ;  /* 0x000000fffffff290 */ /* 0x000fe6000fffe0ff */
[----:B------:R-:W-:Y:S11]  /*5250*/  BRA.U !UP0, `(.L_x_87) ;  /* 0x0000000108cc7547 */ /* 0x000ff6000b800000 */
[----:B------:R-:W1:Y:S01]  /*5260*/  LDCU UR6, c[0x0][0xb20] ;  /* 0x00016400ff0677ac */ /* 0x000e620008000800 */
[----:B------:R-:W2:Y:S01]  /*5270*/  LDCU UR7, c[0x0][0x370] ;  /* 0x00006e00ff0777ac */ /* 0x000ea20008000800 */
[----:B------:R-:W3:Y:S01]  /*5280*/  LDCU UR4, c[0x0][0x374] ;  /* 0x00006e80ff0477ac */ /* 0x000ee20008000800 */
[----:B------:R-:W-:Y:S02]  /*5290*/  UISETP.NE.AND UP0, UPT, UR58, 0x1, UPT ;  /* 0x000000013a00788c */ /* 0x000fe4000bf05270 */
[----:B------:R-:W-:Y:S02]  /*52a0*/  UIMAD.WIDE.U32 UR12, UR37, UR59, URZ ;  /* 0x0000003b250c72a5 */ /* 0x000fe4000f8e00ff */
[----:B------:R-:W-:Y:S02]  /*52b0*/  UISETP.NE.AND UP1, UPT, UR42, 0x1, UPT ;  /* 0x000000012a00788c */ /* 0x000fe4000bf25270 */
[----:B------:R-:W-:Y:S02]  /*52c0*/  UISETP.NE.AND UP2, UPT, UR10, 0x1, UPT ;  /* 0x000000010a00788c */ /* 0x000fe4000bf45270 */
[----:B------:R-:W-:Y:S02]  /*52d0*/  UIMAD.WIDE.U32 UR16, UR38, UR56, URZ ;  /* 0x00000038261072a5 */ /* 0x000fe4000f8e00ff */
[----:B--2---:R-:W-:Y:S02]  /*52e0*/  UIMAD.WIDE.U32 UR14, UR7, UR56, URZ ;  /* 0x00000038070e72a5 */ /* 0x004fe4000f8e00ff */
[----:B---3--:R-:W-:Y:S07]  /*52f0*/  UIMAD.WIDE.U32 UR8, UR4, UR59, URZ ;  /* 0x0000003b040872a5 */ /* 0x008fee000f8e00ff */
[----:B------:R-:W-:Y:S02]  /*5300*/  UMOV UR5, UR9 ;  /* 0x0000000900057c82 */ /* 0x000fe40008000000 */
[----:B-1----:R-:W-:Y:S03]  /*5310*/  @UP0 USHF.R.U32.HI UR4, URZ, UR6, UR5 ;  /* 0x00000006ff040299 */ /* 0x002fe60008011605 */
[----:B------:R-:W-:Y:S01]  /*5320*/  UMOV UR5, UR13 ;  /* 0x0000000d00057c82 */ /* 0x000fe20008000000 */
[----:B------:R-:W-:Y:S02]  /*5330*/  UIMAD.WIDE.U32 UR8, UR4, UR40, URZ ;  /* 0x00000028040872a5 */ /* 0x000fe4000f8e00ff */
[----:B------:R-:W-:Y:S03]  /*5340*/  USHF.R.U32.HI UR6, URZ, UR6, UR5 ;  /* 0x00000006ff067299 */ /* 0x000fe60008011605 */
[----:B------:R-:W-:Y:S01]  /*5350*/  UMOV UR5, UR15 ;  /* 0x0000000f00057c82 */ /* 0x000fe20008000000 */
[----:B------:R-:W-:Y:S02]  /*5360*/  USEL UR6, UR37, UR6, !UP0 ;  /* 0x0000000625067287 */ /* 0x000fe4000c000000 */
[----:B------:R-:W-:Y:S01]  /*5370*/  @UP1 USHF.R.U32.HI UR7, URZ, UR57, UR5 ;  /* 0x00000039ff071299 */ /* 0x000fe20008011605 */
[----:B------:R-:W-:Y:S02]  /*5380*/  UMOV UR8, UR9 ;  /* 0x0000000900087c82 */ /* 0x000fe40008000000 */
[----:B------:R-:W-:Y:S01]  /*5390*/  UMOV UR5, UR17 ;  /* 0x0000001100057c82 */ /* 0x000fe20008000000 */
[----:B------:R-:W-:Y:S02]  /*53a0*/  UIMAD.WIDE.U32 UR12, UR7, UR40, URZ ;  /* 0x00000028070c72a5 */ /* 0x000fe4000f8e00ff */
[----:B------:R-:W-:Y:S02]  /*53b0*/  @UP2 USHF.R.U32.HI UR4, URZ, UR41, UR8 ;  /* 0x00000029ff042299 */ /* 0x000fe40008011608 */
[----:B------:R-:W-:Y:S02]  /*53c0*/  USHF.R.U32.HI UR5, URZ, UR57, UR5 ;  /* 0x00000039ff057299 */ /* 0x000fe40008011605 */
[----:B------:R-:W-:Y:S02]  /*53d0*/  UIMAD UR4, UR10, UR4, URZ ;  /* 0x000000040a0472a4 */ /* 0x000fe4000f8e02ff */
[----:B------:R-:W-:Y:S02]  /*53e0*/  USEL UR5, UR38, UR5, !UP1 ;  /* 0x0000000526057287 */ /* 0x000fe4000c800000 */
[----:B------:R-:W-:Y:S01]  /*53f0*/  UISETP.GE.AND UP0, UPT, UR6, UR4, UPT ;  /* 0x000000040600728c */ /* 0x000fe2000bf06270 */
[----:B------:R-:W-:Y:S01]  /*5400*/  UMOV UR8, UR13 ;  /* 0x0000000d00087c82 */ /* 0x000fe20008000000 */
[----:B------:R-:W-:Y:S02]  /*5410*/  UIMAD.WIDE.U32 UR12, UR6, UR40, URZ ;  /* 0x00000028060c72a5 */ /* 0x000fe4000f8e00ff */
[----:B------:R-:W-:Y:S04]  /*5420*/  @UP2 USHF.R.U32.HI UR7, URZ, UR41, UR8 ;  /* 0x00000029ff072299 */ /* 0x000fe80008011608 */
[----:B------:R-:W-:Y:S01]  /*5430*/  UIMAD UR8, UR10, UR7, URZ ;  /* 0x000000070a0872a4 */ /* 0x000fe2000f8e02ff */
[----:B------:R-:W-:Y:S03]  /*5440*/  UMOV UR4, UR13 ;  /* 0x0000000d00047c82 */ /* 0x000fe60008000000 */
[----:B------:R-:W-:Y:S02]  /*5450*/  UISETP.GE.OR UP0, UPT, UR5, UR8, UP0 ;  /* 0x000000080500728c */ /* 0x000fe40008706670 */
[----:B------:R-:W-:Y:S02]  /*5460*/  USHF.R.U32.HI UR4, URZ, UR41, UR4 ;  /* 0x00000029ff047299 */ /* 0x000fe40008011604 */
[----:B------:R-:W-:Y:S02]  /*5470*/  UIMAD.WIDE.U32 UR8, UR5, UR40, URZ ;  /* 0x00000028050872a5 */ /* 0x000fe4000f8e00ff */
[----:B------:R-:W-:Y:S02]  /*5480*/  USEL UR12, UR6, UR4, !UP2 ;  /* 0x00000004060c7287 */ /* 0x000fe4000d000000 */
[----:B------:R-:W-:Y:S02]  /*5490*/  UIADD3 UR8, UPT, UPT, -UR5, URZ, URZ ;  /* 0x000000ff05087290 */ /* 0x000fe4000fffe1ff */
[----:B------:R-:W-:Y:S01]  /*54a0*/  UIADD3 UR11, UPT, UPT, -UR12, URZ, URZ ;  /* 0x000000ff0c0b7290 */ /* 0x000fe2000fffe1ff */
[----:B------:R-:W-:Y:S01]  /*54b0*/  @!UP0 UMOV UR4, UR9 ;  /* 0x0000000900048c82 */ /* 0x000fe20008000000 */
[----:B------:R-:W-:Y:S02]  /*54c0*/  UIADD3 UR9, UPT, UPT, -UR6, URZ, URZ ;  /* 0x000000ff06097290 */ /* 0x000fe4000fffe1ff */
[----:B------:R-:W-:Y:S02]  /*54d0*/  @!UP0 USHF.R.U32.HI UR4, URZ, UR41, UR4 ;  /* 0x00000029ff048299 */ /* 0x000fe40008011604 */
[----:B------:R-:W-:Y:S02]  /*54e0*/  UIMAD UR11, UR10, UR11, UR6 ;  /* 0x0000000b0a0b72a4 */ /* 0x000fe4000f8e0206 */
[----:B------:R-:W-:Y:S04]  /*54f0*/  @!UP0 USEL UR4, UR5, UR4, !UP2 ;  /* 0x0000000405048287 */ /* 0x000fe8000d000000 */
[----:B------:R-:W-:Y:S02]  /*5500*/  @!UP0 UIMAD UR11, UR7, UR11, UR4 ;  /* 0x0000000b070b82a4 */ /* 0x000fe4000f8e0204 */
[----:B------:R-:W-:Y:S02]  /*5510*/  @!UP0 UIADD3 UR12, UPT, UPT, UR12, -UR4, URZ ;  /* 0x800000040c0c8290 */ /* 0x000fe4000fffe0ff */
[----:B------:R-:W-:Y:S02]  /*5520*/  UIMAD UR7, UR42, UR8, UR38 ;  /* 0x000000082a0772a4 */ /* 0x000fe4000f8e0226 */
[----:B------:R-:W-:Y:S02]  /*5530*/  @!UP0 UIMAD UR6, UR12, UR10, UR5 ;  /* 0x0000000a0c0682a4 */ /* 0x000fe4000f8e0205 */
[----:B------:R-:W-:Y:S01]  /*5540*/  UIMAD UR4, UR58, UR9, UR37 ;  /* 0x000000093a0472a4 */ /* 0x000fe2000f8e0225 */
[----:B------:R-:W-:Y:S02]  /*5550*/  @!UP0 UMOV UR5, UR11 ;  /* 0x0000000b00058c82 */ /* 0x000fe40008000000 */
[----:B------:R-:W-:Y:S02]  /*5560*/  UIMAD UR38, UR5, UR42, UR7 ;  /* 0x0000002a052672a4 */ /* 0x000fe4000f8e0207 */
[----:B------:R-:W-:Y:S11]  /*5570*/  UIMAD UR37, UR6, UR58, UR4 ;  /* 0x0000003a062572a4 */ /* 0x000ff6000f8e0204 */
[----:B------:R-:W-:Y:S01]  /*5580*/  @!UPT UIADD3 URZ, UPT, UPT, URZ, URZ, URZ ;  /* 0x000000fffffff290 */ /* 0x000fe2000fffe0ff */
.L_x_87:
[----:B------:R-:W-:Y:S02]  /*5590*/  UISETP.NE.AND UP0, UPT, UR39, 0x1, UPT ;  /* 0x000000012700788c */ /* 0x000fe4000bf05270 */
[----:B------:R-:W-:Y:S02]  /*55a0*/  UISETP.NE.AND UP1, UPT, UR55, URZ, UPT ;  /* 0x000000ff3700728c */ /* 0x000fe4000bf25270 */
[----:B------:R-:W-:Y:S04]  /*55b0*/  UIADD3 UR49, UPT, UPT, UR18, 0x1, URZ ;  /* 0x0000000112317890 */ /* 0x000fe8000fffe0ff */
[----:B------:R-:W-:Y:S02]  /*55c0*/  PLOP3.LUT P1, PT, PT, PT, UP1, 0x80, 0x8 ;  /* 0x000000000008781c */ /* 0x000fe40003f2f018 */
[----:B------:R-:W-:Y:S01]  /*55d0*/  PLOP3.LUT P0, PT, PT, PT, UP1, 0x80, 0x8 ;  /* 0x000000000008781c */ /* 0x000fe20003f0f018 */
[----:B------:R-:W1:Y:S01]  /*55e0*/  @!UP0 LDCU.128 UR12, c[0x0][0xb10] ;  /* 0x00016200ff0c87ac */ /* 0x000e620008000c00 */
[----:B------:R-:W2:Y:S09]  /*55f0*/  @!UP0 LDCU UR5, c[0x0][0xb0c] ;  /* 0x00016180ff0587ac */ /* 0x000eb20008000800 */
[----:B------:R-:W-:Y:S01]  /*5600*/  @P1 SHF.R.U32.HI R4, RZ, 0x10, R5 ;  /* 0x00000010ff041819 */ /* 0x000fe20000011605 */
[----:B------:R-:W3:Y:S03]  /*5610*/  @!UP0 LDCU UR10, c[0x0][0xb20] ;  /* 0x00016400ff0a87ac */ /* 0x000ee60008000800 */
[----:B------:R-:W-:Y:S01]  /*5620*/  @P0 R2UR UR60, R4 ;  /* 0x00000000043c02ca */ /* 0x000fe200000e0000 */
[----:B-1----:R-:W-:Y:S02]  /*5630*/  UIMAD.WIDE.U32 UR8, UR38, UR12, URZ ;  /* 0x0000000c260872a5 */ /* 0x002fe4000f8e00ff */
[----:B------:R-:W-:Y:S02]  /*5640*/  UIMAD.WIDE.U32 UR6, UR37, UR15, URZ ;  /* 0x0000000f250672a5 */ /* 0x000fe4000f8e00ff */
[----:B------:R-:W-:Y:S03]  /*5650*/  @!UP0 UISETP.NE.AND UP1, UPT, UR14, 0x1, UPT ;  /* 0x000000010e00888c */ /* 0x000fe6000bf25270 */
[----:B------:R-:W-:Y:S01]  /*5660*/  @!UP0 UMOV UR4, UR9 ;  /* 0x0000000900048c82 */ /* 0x000fe20008000000 */
[----:B--2---:R-:W-:Y:S02]  /*5670*/  @!UP0 UISETP.NE.AND UP2, UPT, UR5, 0x1, UPT ;  /* 0x000000010500888c */ /* 0x004fe4000bf45270 */
[----:B------:R-:W-:Y:S01]  /*5680*/  @!UP0 USHF.R.U32.HI UR4, URZ, UR13, UR4 ;  /* 0x0000000dff048299 */ /* 0x000fe20008011604 */
[----:B------:R-:W-:Y:S02]  /*5690*/  @!UP0 UMOV UR6, UR7 ;  /* 0x0000000700068c82 */ /* 0x000fe40008000000 */
[----:B---3--:R-:W-:Y:S02]  /*56a0*/  @!UP0 USHF.R.U32.HI UR6, URZ, UR10, UR6 ;  /* 0x0000000aff068299 */ /* 0x008fe40008011606 */
[----:B------:R-:W-:Y:S02]  /*56b0*/  @!UP0 USEL UR7, UR38, UR4, !UP2 ;  /* 0x0000000426078287 */ /* 0x000fe4000d000000 */
[----:B------:R-:W-:Y:S04]  /*56c0*/  @!UP0 USEL UR6, UR37, UR6, !UP1 ;  /* 0x0000000625068287 */ /* 0x000fe8000c800000 */
[----:B------:R-:W-:Y:S02]  /*56d0*/  @!UP0 UIADD3 UR4, UPT, UPT, -UR7, UR6, URZ ;  /* 0x0000000607048290 */ /* 0x000fe4000fffe1ff */
[----:B------:R-:W-:Y:S02]  /*56e0*/  @!UP0 UIADD3 UR6, UPT, UPT, UR7, -UR6, URZ ;  /* 0x8000000607068290 */ /* 0x000fe4000fffe0ff */
[----:B------:R-:W-:Y:S02]  /*56f0*/  UIADD3 UR7, UPT, UPT, UR46, 0x200, URZ ;  /* 0x000002002e077890 */ /* 0x000fe4000fffe0ff */
[----:B------:R-:W-:Y:S02]  /*5700*/  @!UP0 UIMAD UR38, UR4, UR5, UR38 ;  /* 0x00000005042682a4 */ /* 0x000fe4000f8e0226 */
[----:B------:R-:W-:Y:S02]  /*5710*/  @!UP0 UIMAD UR37, UR6, UR14, UR37 ;  /* 0x0000000e062582a4 */ /* 0x000fe4000f8e0225 */
[----:B------:R-:W-:Y:S09]  /*5720*/  ULOP3.LUT UP0, URZ, UR7, 0x90, URZ, 0xc0, !UPT ;  /* 0x0000009007ff7892 */ /* 0x000ff2000f80c0ff */
[----:B------:R-:W-:Y:S05]  /*5730*/  BRA.U !UP0, `(.L_x_88) ;  /* 0x00000001087c7547 */ /* 0x000fea000b800000 */
[----:B------:R-:W1:Y:S01]  /*5740*/  LDCU.64 UR8, c[0x4][0x80] ;  /* 0x01001000ff0877ac */ /* 0x000e620008000a00 */
[----:B------:R-:W-:Y:S01]  /*5750*/  MOV R16, 0x0 ;  /* 0x0000000000107802 */ /* 0x000fe20000000f00 */
[----:B------:R-:W-:Y:S02]  /*5760*/  HFMA2 R12, -RZ, RZ, 0, 5.9604644775390625e-08 ;  /* 0x00000001ff0c7431 */ /* 0x000fe400000001ff */
[----:B------:R-:W-:Y:S01]  /*5770*/  IMAD.MOV.U32 R8, RZ, RZ, 0x70 ;  /* 0x00000070ff087424 */ /* 0x000fe200078e00ff */
[----:B------:R2:W3:Y:S01]  /*5780*/  LDC.64 R14, c[0x4][R16] ;  /* 0x01000000100e7b82 */ /* 0x0004e20000000a00 */
[----:B------:R-:W4:Y:S01]  /*5790*/  LDCU.64 UR6, c[0x4][0x88] ;  /* 0x01001100ff0677ac */ /* 0x000f220008000a00 */
[----:B------:R-:W-:Y:S01]  /*57a0*/  IMAD.MOV.U32 R13, RZ, RZ, RZ ;  /* 0x000000ffff0d7224 */ /* 0x000fe200078e00ff */
[----:B------:R-:W2:Y:S01]  /*57b0*/  LDCU.64 UR4, c[0x4][0x8] ;  /* 0x01000100ff0477ac */ /* 0x000ea20008000a00 */
[----:B-1----:R-:W-:Y:S01]  /*57c0*/  MOV R5, UR9 ;  /* 0x0000000900057c02 */ /* 0x002fe20008000f00 */
[----:B------:R-:W-:Y:S01]  /*57d0*/  IMAD.U32 R4, RZ, RZ, UR8 ;  /* 0x00000008ff047e24 */ /* 0x000fe2000f8e00ff */
[----:B----4-:R-:W-:Y:S01]  /*57e0*/  MOV R7, UR7 ;  /* 0x0000000700077c02 */ /* 0x010fe20008000f00 */
[----:B------:R-:W-:Y:S01]  /*57f0*/  IMAD.U32 R6, RZ, RZ, UR6 ;  /* 0x00000006ff067e24 */ /* 0x000fe2000f8e00ff */
[----:B--2---:R-:W-:Y:S01]  /*5800*/  MOV R11, UR5 ;  /* 0x00000005000b7c02 */ /* 0x004fe20008000f00 */
[----:B------:R-:W-:Y:S02]  /*5810*/  IMAD.U32 R10, RZ, RZ, UR4 ;  /* 0x00000004ff0a7e24 */ /* 0x000fe4000f8e00ff */
[----:B------:R-:W-:Y:S07]  /*5820*/  LEPC R20, `(.L_x_89) ;  /* 0x000000001014794e */ /* 0x000fee0000000000 */
[----:B---3-5:R-:W-:Y:S05]  /*5830*/  CALL.ABS.NOINC R14 ;  /* 0x000000000e007343 */ /* 0x028fea0003c00000 */
.L_x_89:
[----:B------:R-:W1:Y:S01]  /*5840*/  LDCU.64 UR8, c[0x4][0x80] ;  /* 0x01001000ff0877ac */ /* 0x000e620008000a00 */
[----:B------:R-:W2:Y:S01]  /*5850*/  LDC.64 R16, c[0x4][R16] ;  /* 0x0100000010107b82 */ /* 0x000ea20000000a00 */
[----:B------:R-:W-:Y:S02]  /*5860*/  HFMA2 R12, -RZ, RZ, 0, 5.9604644775390625e-08 ;  /* 0x00000001ff0c7431 */ /* 0x000fe400000001ff */
[----:B------:R-:W-:Y:S02]  /*5870*/  IMAD.MOV.U32 R8, RZ, RZ, 0x70 ;  /* 0x00000070ff087424 */ /* 0x000fe400078e00ff */
[----:B------:R-:W-:Y:S01]  /*5880*/  IMAD.MOV.U32 R13, RZ, RZ, RZ ;  /* 0x000000ffff0d7224 */ /* 0x000fe200078e00ff */
[----:B------:R-:W3:Y:S01]  /*5890*/  LDCU.64 UR6, c[0x4][0x88] ;  /* 0x01001100ff0677ac */ /* 0x000ee20008000a00 */
[----:B------:R-:W4:Y:S01]  /*58a0*/  LDCU.64 UR4, c[0x4][0x8] ;  /* 0x01000100ff0477ac */ /* 0x000f220008000a00 */
[----:B-1----:R-:W-:Y:S02]  /*58b0*/  MOV R4, UR8 ;  /* 0x0000000800047c02 */ /* 0x002fe40008000f00 */
[----:B------:R-:W-:Y:S02]  /*58c0*/  MOV R5, UR9 ;  /* 0x0000000900057c02 */ /* 0x000fe40008000f00 */
[----:B---3--:R-:W-:Y:S01]  /*58d0*/  MOV R7, UR7 ;  /* 0x0000000700077c02 */ /* 0x008fe20008000f00 */
[----:B------:R-:W-:Y:S01]  /*58e0*/  IMAD.U32 R6, RZ, RZ, UR6 ;  /* 0x00000006ff067e24 */ /* 0x000fe2000f8e00ff */
[----:B----4-:R-:W-:Y:S01]  /*58f0*/  MOV R11, UR5 ;  /* 0x00000005000b7c02 */ /* 0x010fe20008000f00 */
[----:B------:R-:W-:Y:S02]  /*5900*/  IMAD.U32 R10, RZ, RZ, UR4 ;  /* 0x00000004ff0a7e24 */ /* 0x000fe4000f8e00ff */
[----:B------:R-:W-:Y:S07]  /*5910*/  LEPC R20, `(.L_x_88) ;  /* 0x000000001014794e */ /* 0x000fee0000000000 */
[----:B--2---:R-:W-:Y:S05]  /*5920*/  CALL.ABS.NOINC R16 ;  /* 0x0000000010007343 */ /* 0x004fea0003c00000 */
.L_x_88:
[----:B----4-:R-:W-:Y:S01]  /*5930*/  ISETP.NE.U32.AND P3, PT, R230, RZ, PT ;  /* 0x000000ffe600720c */ /* 0x010fe20003f65070 */
[----:B------:R-:W-:Y:S01]  /*5940*/  UISETP.NE.AND UP1, UPT, UR63, URZ, UPT ;  /* 0x000000ff3f00728c */ /* 0x000fe2000bf25270 */
[----:B------:R-:W1:Y:S01]  /*5950*/  LDC.64 R4, c[0x0][0x8b0] ;  /* 0x00022c00ff047b82 */ /* 0x000e620000000a00 */
[----:B------:R-:W-:Y:S02]  /*5960*/  PLOP3.LUT P1, PT, PT, PT, PT, 0x8, 0x80 ;  /* 0x000000000080781c */ /* 0x000fe40003f2e170 */
[----:B------:R-:W-:Y:S02]  /*5970*/  ISETP.NE.AND.EX P3, PT, R231, RZ, PT, P3 ;  /* 0x000000ffe700720c */ /* 0x000fe40003f65330 */
[----:B------:R-:W-:Y:S05]  /*5980*/  PLOP3.LUT P0, PT, PT, PT, UP1, 0x80, 0x8 ;  /* 0x000000000008781c */ /* 0x000fea0003f0f018 */
[----:B------:R-:W2:Y:S08]  /*5990*/  @UP1 LDCU.64 UR4, c[0x0][0x888] ;  /* 0x00011100ff0417ac */ /* 0x000eb00008000a00 */
[----:B------:R-:W-:Y:S01]  /*59a0*/  @P0 PLOP3.LUT P1, PT, P3, PT, PT, 0x80, 0x8 ;  /* 0x000000000008081c */ /* 0x000fe20001f2f070 */
[----:B--2---:R-:W-:Y:S01]  /*59b0*/  @UP1 UISETP.NE.U32.AND UP0, UPT, UR4, URZ, UPT ;  /* 0x000000ff0400128c */ /* 0x004fe2000bf05070 */
[----:B-1----:R-:W-:Y:S03]  /*59c0*/  ISETP.NE.U32.AND P4, PT, R4, RZ, PT ;  /* 0x000000ff0400720c */ /* 0x002fe60003f85070 */
[----:B------:R-:W-:Y:S01]  /*59d0*/  @UP1 UISETP.NE.AND.EX UP0, UPT, UR5, URZ, UPT, UP0 ;  /* 0x000000ff0500128c */ /* 0x000fe2000bf05300 */
[----:B------:R-:W-:Y:S03]  /*59e0*/  ISETP.NE.AND.EX P4, PT, R5, RZ, PT, P4 ;  /* 0x000000ff0500720c */ /* 0x000fe60003f85340 */
[----:B------:R-:W-:Y:S01]  /*59f0*/  @UP1 USEL UR4, URZ, 0xffffffff, UP0 ;  /* 0xffffffffff041887 */ /* 0x000fe20008000000 */
[----:B------:R-:W-:Y:S11]  /*5a00*/  @!P3 BRA `(.L_x_90) ;  /* 0x000000000030b947 */ /* 0x000ff60003800000 */
[----:B------:R-:W-:Y:S01]  /*5a10*/  ISETP.NE.U32.AND P2, PT, R228, RZ, PT ;  /* 0x000000ffe400720c */ /* 0x000fe20003f45070 */
[----:B------:R-:W1:Y:S01]  /*5a20*/  LDCU.64 UR6, c[0x0][0x358] ;  /* 0x00006b00ff0677ac */ /* 0x000e620008000a00 */
[----:B------:R-:W-:Y:S02]  /*5a30*/  IMAD.MOV.U32 R232, RZ, RZ, 0x1 ;  /* 0x00000001ffe87424 */ /* 0x000fe400078e00ff */
[----:B------:R-:W-:Y:S11]  /*5a40*/  ISETP.NE.AND.EX P2, PT, R229, RZ, PT, P2 ;  /* 0x000000ffe500720c */ /* 0x000ff60003f45320 */
[----:B------:R-:W-:Y:S02]  /*5a50*/  @!UPT UIADD3 URZ, UPT, UPT, URZ, URZ, URZ ;  /* 0x000000fffffff290 */ /* 0x000fe4000fffe0ff */
[----:B------:R-:W2:Y:S01]  /*5a60*/  @P2 LDC.64 R6, c[0x0][0x888] ;  /* 0x00022200ff062b82 */ /* 0x000ea20000000a00 */
[----:B------:R-:W-:Y:S04]  /*5a70*/  @P2 IMAD R0, R230, UR36, RZ ;  /* 0x00000024e6002c24 */ /* 0x000fe8000f8e02ff */
[----:B--2---:R-:W-:Y:S04]  /*5a80*/  @P2 IMAD.WIDE R6, R0, 0x4, R6 ;  /* 0x0000000400062825 */ /* 0x004fe800078e0206 */
[----:B------:R-:W-:Y:S01]  /*5a90*/  HFMA2 R0, -RZ, RZ, 0, 5.9604644775390625e-08 ;  /* 0x00000001ff007431 */ /* 0x000fe200000001ff */
[----:B-1---5:R1:W5:Y:S04]  /*5aa0*/  @P2 LDG.E R121, desc[UR6][R6.64] ;  /* 0x0000000606792981 */ /* 0x022368000c1e1900 */
[----:B------:R-:W-:Y:S01]  /*5ab0*/  @!P2 PRMT R232, R0, 0x7610, R232 ;  /* 0x0000761000e8a816 */ /* 0x000fe200000000e8 */
[----:B-1----:R-:W2:Y:S06]  /*5ac0*/  @!P2 LDC R121, c[0x0][0x880] ;  /* 0x00022000ff79ab82 */ /* 0x002eac0000000800 */
.L_x_90:
[----:B------:R-:W-:Y:S05]  /*5ad0*/  @!P4 BRA `(.L_x_91) ;  /* 0x000000000028c947 */ /* 0x000fea0003800000 */
[----:B------:R-:W1:Y:S01]  /*5ae0*/  LDC.64 R6, c[0x0][0x8a8] ;  /* 0x00022a00ff067b82 */ /* 0x000e620000000a00 */
[----:B------:R-:W3:Y:S01]  /*5af0*/  LDCU.64 UR6, c[0x0][0x358] ;  /* 0x00006b00ff0677ac */ /* 0x000ee20008000a00 */
[----:B-1----:R-:W-:Y:S04]  /*5b00*/  ISETP.NE.U32.AND P2, PT, R6, RZ, PT ;  /* 0x000000ff0600720c */ /* 0x002fe80003f45070 */
[----:B------:R-:W-:Y:S11]  /*5b10*/  ISETP.NE.AND.EX P2, PT, R7, RZ, PT, P2 ;  /* 0x000000ff0700720c */ /* 0x000ff60003f45320 */
[----:B------:R-:W-:Y:S02]  /*5b20*/  @!UPT UIADD3 URZ, UPT, UPT, URZ, URZ, URZ ;  /* 0x000000fffffff290 */ /* 0x000fe4000fffe0ff */
[----:B------:R-:W1:Y:S01]  /*5b30*/  @P2 LDC.64 R6, c[0x0][0x8a8] ;  /* 0x00022a00ff062b82 */ /* 0x000e620000000a00 */
[----:B------:R-:W-:Y:S04]  /*5b40*/  @P2 IMAD R4, R4, UR36, RZ ;  /* 0x0000002404042c24 */ /* 0x000fe8000f8e02ff */
[----:B-1----:R-:W-:Y:S05]  /*5b50*/  @P2 IMAD.WIDE R6, R4, 0x4, R6 ;  /* 0x0000000404062825 */ /* 0x002fea00078e0206 */
[----:B---3-5:R1:W5:Y:S02]  /*5b60*/  @P2 LDG.E R120, desc[UR6][R6.64] ;  /* 0x0000000606782981 */ /* 0x028364000c1e1900 */
[----:B-1----:R-:W3:Y:S02]  /*5b70*/  @!P2 LDC R120, c[0x0][0x8a0] ;  /* 0x00022800ff78ab82 */ /* 0x002ee40000000800 */
.L_x_91:
[----:B--2--5:R-:W-:Y:S01]  /*5b80*/  @P0 FSETP.NEU.AND P4, PT, R121, RZ, PT ;  /* 0x000000ff7900020b */ /* 0x024fe20003f8d000 */
[----:B------:R-:W-:Y:S01]  /*5b90*/  IMAD.U32 R0, RZ, RZ, UR4 ;  /* 0x00000004ff007e24 */ /* 0x000fe2000f8e00ff */
[----:B------:R-:W-:Y:S01]  /*5ba0*/  @P0 LOP3.LUT P2, RZ, R232, 0xff, RZ, 0xc0, !PT ;  /* 0x000000ffe8ff0812 */ /* 0x000fe2000784c0ff */
[----:B------:R-:W-:Y:S01]  /*5bb0*/  IMAD.U32 R4, RZ, RZ, UR54 ;  /* 0x00000036ff047e24 */ /* 0x000fe2000f8e00ff */
[----:B------:R-:W-:Y:S01]  /*5bc0*/  @P0 SEL R3, RZ, 0xffffffff, P4 ;  /* 0xffffffffff030807 */ /* 0x000fe20002000000 */
[----:B------:R-:W-:Y:S01]  /*5bd0*/  IMAD.U32 R5, RZ, RZ, UR44 ;  /* 0x0000002cff057e24 */ /* 0x000fe2000f8e00ff */
[----:B------:R-:W1:Y:S01]  /*5be0*/  S2R R17, SR_TID.X ;  /* 0x0000000000117919 */ /* 0x000e620000002100 */
[----:B------:R-:W-:Y:S01]  /*5bf0*/  IMAD.U32 R18, RZ, RZ, UR45 ;  /* 0x0000002dff127e24 */ /* 0x000fe2000f8e00ff */
[----:B------:R-:W-:Y:S01]  /*5c00*/  @P1 SEL R3, R0, R3, !P2 ;  /* 0x0000000300031207 */ /* 0x000fe20005000000 */
[----:B------:R-:W-:Y:S01]  /*5c10*/  BSSY B1, `(.L_x_92) ;  /* 0x000007d000017945 */ /* 0x000fe20003800000 */
[----:B------:R-:W-:Y:S02]  /*5c20*/  LOP3.LUT R4, R4, 0x1, RZ, 0x3c, !PT ;  /* 0x0000000104047812 */ /* 0x000fe400078e3cff */
[----:B------:R-:W-:Y:S02]  /*5c30*/  CS2R R226, SRZ ;  /* 0x0000000000e27805 */ /* 0x000fe4000001ff00 */
[----:B------:R-:W-:Y:S02]  /*5c40*/  @P0 LOP3.LUT R3, R3, 0x1, RZ, 0xc0, !PT ;  /* 0x0000000103030812 */ /* 0x000fe400078ec0ff */
[----:B------:R-:W-:Y:S02]  /*5c50*/  CS2R R224, SRZ ;  /* 0x0000000000e07805 */ /* 0x000fe4000001ff00 */
[----:B------:R-:W-:Y:S02]  /*5c60*/  LEA R0, R5, UR46, 0x3 ;  /* 0x0000002e05007c11 */ /* 0x000fe4000f8e18ff */
[----:B------:R-:W-:Y:S02]  /*5c70*/  CS2R R218, SRZ ;  /* 0x0000000000da7805 */ /* 0x000fe4000001ff00 */
[----:B------:R-:W-:Y:S02]  /*5c80*/  ISETP.NE.U32.OR P6, PT, R3, 0x1, !P0 ;  /* 0x000000010300780c */ /* 0x000fe400047c5470 */
[----:B------:R-:W-:Y:S02]  /*5c90*/  CS2R R216, SRZ ;  /* 0x0000000000d87805 */ /* 0x000fe4000001ff00 */
[----:B------:R-:W-:Y:S02]  /*5ca0*/  LEA R18, R18, UR46, 0x3 ;  /* 0x0000002e12127c11 */ /* 0x000fe4000f8e18ff */
[----:B------:R-:W-:Y:S02]  /*5cb0*/  CS2R R210, SRZ ;  /* 0x0000000000d27805 */ /* 0x000fe4000001ff00 */
[----:B------:R-:W-:Y:S02]  /*5cc0*/  PLOP3.LUT P5, PT, PT, PT, PT, 0x8, 0x80 ;  /* 0x000000000080781c */ /* 0x000fe40003fae170 */
[----:B------:R-:W-:Y:S02]  /*5cd0*/  CS2R R208, SRZ ;  /* 0x0000000000d07805 */ /* 0x000fe4000001ff00 */
[----:B------:R-:W-:Y:S02]  /*5ce0*/  P2R R237, PR, RZ, 0x40 ;  /* 0x00000040ffed7803 */ /* 0x000fe40000000000 */
[----:B------:R-:W-:Y:S02]  /*5cf0*/  CS2R R202, SRZ ;  /* 0x0000000000ca7805 */ /* 0x000fe4000001ff00 */
[----:B------:R-:W-:Y:S02]  /*5d00*/  CS2R R200, SRZ ;  /* 0x0000000000c87805 */ /* 0x000fe4000001ff00 */
[----:B------:R-:W-:Y:S02]  /*5d10*/  CS2R R194, SRZ ;  /* 0x0000000000c27805 */ /* 0x000fe4000001ff00 */
[----:B------:R-:W-:Y:S02]  /*5d20*/  CS2R R192, SRZ ;  /* 0x0000000000c07805 */ /* 0x000fe4000001ff00 */
[----:B------:R-:W-:Y:S02]  /*5d30*/  CS2R R186, SRZ ;  /* 0x0000000000ba7805 */ /* 0x000fe4000001ff00 */
[----:B------:R-:W-:Y:S02]  /*5d40*/  CS2R R184, SRZ ;  /* 0x0000000000b87805 */ /* 0x000fe4000001ff00 */
[----:B------:R-:W-:Y:S02]  /*5d50*/  @P6 SHF.L.U32 R3, R4, 0x1f, RZ ;  /* 0x0000001f04036819 */ /* 0x000fe400000006ff */
[----:B------:R-:W-:Y:S02]  /*5d60*/  CS2R R178, SRZ ;  /* 0x0000000000b27805 */ /* 0x000fe4000001ff00 */
[----:B------:R-:W-:Y:S02]  /*5d70*/  CS2R R176, SRZ ;  /* 0x0000000000b07805 */ /* 0x000fe4000001ff00 */
[----:B------:R-:W-:Y:S01]  /*5d80*/  CS2R R170, SRZ ;  /* 0x0000000000aa7805 */ /* 0x000fe2000001ff00 */
[----:B------:R2:W4:Y:S01]  /*5d90*/  @P6 SYNCS.PHASECHK.TRANS64.TRYWAIT P0, [R0+URZ+0xb0], R3 ;  /* 0x0000b003000065a7 */ /* 0x00052200080011ff */
[----:B------:R-:W-:Y:S02]  /*5da0*/  CS2R R168, SRZ ;  /* 0x0000000000a87805 */ /* 0x000fe4000001ff00 */
        /* <DEDUP_REMOVED lines=11> */
[----:B------:R-:W-:Y:S01]  /*5e60*/  CS2R R128, SRZ ;  /* 0x0000000000807805 */ /* 0x000fe2000001ff00 */
[----:B--2---:R-:W-:Y:S05]  /*5e70*/  IMAD.U32 R3, RZ, RZ, UR53 ;  /* 0x00000035ff037e24 */ /* 0x004fea000f8e00ff */
[----:B------:R-:W-:Y:S04]  /*5e80*/  SHF.L.U32 R3, R3, 0x1f, RZ ;  /* 0x0000001f03037819 */ /* 0x000fe800000006ff */
[----:B------:R2:W2:Y:S01]  /*5e90*/  SYNCS.PHASECHK.TRANS64.TRYWAIT P4, [R18+URZ+0x100], R3 ;  /* 0x00010003120075a7 */ /* 0x0004a200080811ff */
[----:B----4-:R-:W-:Y:S01]  /*5ea0*/  @P6 PLOP3.LUT P5, PT, P0, PT, PT, 0x8, 0x80 ;  /* 0x000000000080681c */ /* 0x010fe200007ae170 */
[C---:B-1----:R-:W-:Y:S02]  /*5eb0*/  IMAD.SHL.U32 R6, R17.reuse, 0x10, RZ ;  /* 0x0000001011067824 */ /* 0x042fe400078e00ff */
[----:B------:R-:W-:Y:S03]  /*5ec0*/  IMAD.SHL.U32 R236, R17, 0x2, RZ ;  /* 0x0000000211ec7824 */ /* 0x000fe600078e00ff */
[----:B------:R-:W-:Y:S04]  /*5ed0*/  LOP3.LUT R19, R6, 0x40, RZ, 0xc0, !PT ;  /* 0x0000004006137812 */ /* 0x000fe800078ec0ff */
[----:B------:R-:W-:Y:S04]  /*5ee0*/  LOP3.LUT R236, R19, 0x8, R236, 0xf8, !PT ;  /* 0x0000000813ec7812 */ /* 0x000fe800078ef8ec */
[----:B------:R-:W-:Y:S05]  /*5ef0*/  LOP3.LUT R236, R236, 0x7b0, R6, 0xf8, !PT ;  /* 0x000007b0ecec7812 */ /* 0x000fea00078ef806 */
[----:B------:R-:W-:Y:S05]  /*5f00*/  IMAD R236, R5, 0x3800, R236 ;  /* 0x0000380005ec7824 */ /* 0x000fea00078e02ec */
[----:B------:R-:W-:Y:S05]  /*5f10*/  LEA R236, R236, UR46, 0x1 ;  /* 0x0000002eecec7c11 */ /* 0x000fea000f8e08ff */
[----:B------:R-:W-:Y:S01]  /*5f20*/  VIADD R238, R236, 0x200 ;  /* 0x00000200ecee7836 */ /* 0x000fe20000000000 */
[----:B------:R-:W-:Y:S06]  /*5f30*/  @!P6 BRA `(.L_x_93) ;  /* 0x000000040028e947 */ /* 0x000fec0003800000 */
[----:B------:R-:W-:Y:S01]  /*5f40*/  R2UR UR5, R235 ;  /* 0x00000000eb0572ca */ /* 0x000fe200000e0000 */
[----:B------:R-:W-:Y:S01]  /*5f50*/  BSSY B0, `(.L_x_94) ;  /* 0x0000018000007945 */ /* 0x000fe20003800000 */
[----:B------:R-:W-:Y:S02]  /*5f60*/  R2UR UR4, R234 ;  /* 0x00000000ea0472ca */ /* 0x000fe400000e0000 */
[----:B------:R-:W-:Y:S02]  /*5f70*/  CS2R R134, SRZ ;  /* 0x0000000000867805 */ /* 0x000fe4000001ff00 */
[----:B------:R-:W-:Y:S02]  /*5f80*/  FSETP.NEU.AND P2, PT, R121, RZ, PT ;  /* 0x000000ff7900720b */ /* 0x000fe40003f4d000 */
[----:B------:R-:W-:Y:S02]  /*5f90*/  CS2R R132, SRZ ;  /* 0x0000000000847805 */ /* 0x000fe4000001ff00 */
[----:B------:R-:W-:Y:S02]  /*5fa0*/  LOP3.LUT P1, RZ, R232, 0xff, RZ, 0xc0, !PT ;  /* 0x000000ffe8ff7812 */ /* 0x000fe4000782c0ff */
[----:B------:R-:W-:Y:S02]  /*5fb0*/  CS2R R146, SRZ ;  /* 0x0000000000927805 */ /* 0x000fe4000001ff00 */
[----:B------:R-:W-:Y:S02]  /*5fc0*/  SEL R5, RZ, 0xffffffff, P2 ;  /* 0xffffffffff057807 */ /* 0x000fe40001000000 */
[----:B------:R-:W-:Y:S02]  /*5fd0*/  CS2R R144, SRZ ;  /* 0x0000000000907805 */ /* 0x000fe4000001ff00 */
[----:B------:R-:W-:Y:S04]  /*5fe0*/  ISETP.NE.U32.AND P0, PT, RZ, UR5, PT ;  /* 0x00000005ff007c0c */ /* 0x000fe8000bf05070 */
[----:B------:R-:W-:Y:S04]  /*5ff0*/  ISETP.NE.AND.EX P0, PT, RZ, UR4, PT, P0 ;  /* 0x00000004ff007c0c */ /* 0x000fe8000bf05300 */
[----:B------:R-:W-:Y:S04]  /*6000*/  SEL R6, RZ, 0xffffffff, P0 ;  /* 0xffffffffff067807 */ /* 0x000fe80000000000 */
[----:B------:R-:W-:Y:S04]  /*6010*/  @P3 SEL R5, R6, R5, !P1 ;  /* 0x0000000506053207 */ /* 0x000fe80004800000 */
[----:B------:R-:W-:Y:S04]  /*6020*/  LOP3.LUT R5, R5, 0x1, RZ, 0xc0, !PT ;  /* 0x0000000105057812 */ /* 0x000fe800078ec0ff */
[----:B------:R-:W-:Y:S04]  /*6030*/  ISETP.NE.U32.AND P1, PT, R5, 0x1, PT ;  /* 0x000000010500780c */ /* 0x000fe80003f25070 */
[----:B------:R-:W-:Y:S09]  /*6040*/  ISETP.NE.AND P0, PT, R19, RZ, P1 ;  /* 0x000000ff1300720c */ /* 0x000ff20000f05270 */
[C---:B------:R-:W-:Y:S02]  /*6050*/  @P1 VIADD R6, R236.reuse, 0x210 ;  /* 0x00000210ec061836 */ /* 0x040fe40000000000 */
[----:B------:R-:W-:Y:S02]  /*6060*/  @P1 VIADD R5, R236, 0x1210 ;  /* 0x00001210ec051836 */ /* 0x000fe40000000000 */
[C---:B------:R-:W-:Y:S02]  /*6070*/  @P0 VIADD R6, R238.reuse, 0xfffffff0 ;  /* 0xfffffff0ee060836 */ /* 0x040fe40000000000 */
[----:B------:R-:W-:Y:S01]  /*6080*/  @P0 VIADD R5, R238, 0xff0 ;  /* 0x00000ff0ee050836 */ /* 0x000fe20000000000 */
[----:B------:R-:W-:Y:S06]  /*6090*/  @!P5 BRA `(.L_x_95) ;  /* 0x00000000000cd947 */ /* 0x000fec0003800000 */
[----:B------:R-:W-:Y:S04]  /*60a0*/  SHF.L.U32 R4, R4, 0x1f, RZ ;  /* 0x0000001f04047819 */ /* 0x000fe800000006ff */
[----:B------:R-:W1:Y:S02]  /*60b0*/  SYNCS.PHASECHK.TRANS64.TRYWAIT P2, [R0+URZ+0xb0], R4 ;  /* 0x0000b004000075a7 */ /* 0x000e6400080411ff */
[----:B-1----:R-:W-:Y:S05]  /*60c0*/  @!P2 BRA `(.L_x_96) ;  /* 0x000000380080a947 */ /* 0x002fea0003800000 */
.L_x_95:
[----:B------:R-:W-:Y:S05]  /*60d0*/  BSYNC B0 ;  /* 0x0000000000007941 */ /* 0x000fea0003800000 */
.L_x_94:
[----:B------:R4:W1:Y:S01]  /*60e0*/  @P1 LDS.128 R132, [R6] ;  /* 0x0000000006841984 */ /* 0x0008620000000c00 */
[----:B------:R-:W-:Y:S02]  /*60f0*/  CS2R R162, SRZ ;  /* 0x0000000000a27805 */ /* 0x000fe4000001ff00 */
[----:B------:R-:W-:Y:S02]  /*6100*/  CS2R R160, SRZ ;  /* 0x0000000000a07805 */ /* 0x000fe4000001ff00 */
[----:B------:R-:W-:Y:S01]  /*6110*/  CS2R R178, SRZ ;  /* 0x0000000000b27805 */ /* 0x000fe2000001ff00 */
[----:B------:R5:W1:Y:S01]  /*6120*/  @P1 LDS.128 R144, [R5] ;  /* 0x0000000005901984 */ /* 0x000a620000000c00 */
[----:B------:R-:W-:Y:S02]  /*6130*/  CS2R R176, SRZ ;  /* 0x0000000000b07805 */ /* 0x000fe4000001ff00 */
[----:B------:R-:W-:Y:S02]  /*6140*/  CS2R R194, SRZ ;  /* 0x0000000000c27805 */ /* 0x000fe4000001ff00 */
[----:B------:R-:W-:Y:S02]  /*6150*/  CS2R R192, SRZ ;  /* 0x0000000000c07805 */ /* 0x000fe4000001ff00 */
[----:B------:R-:W-:Y:S02]  /*6160*/  CS2R R210, SRZ ;  /* 0x0000000000d27805 */ /* 0x000fe4000001ff00 */
[----:B------:R-:W-:Y:S01]  /*6170*/  CS2R R208, SRZ ;  /* 0x0000000000d07805 */ /* 0x000fe2000001ff00 */
[----:B------:R-:W-:Y:S01]  /*6180*/  IMAD.MOV.U32 R227, RZ, RZ, RZ ;  /* 0x000000ffffe37224 */ /* 0x000fe200078e00ff */
        /* <DEDUP_REMOVED lines=8> */
[----:B------:R2:W2:Y:S01]  /*6210*/  @P1 LDS.128 R128, [R236+0x200] ;  /* 0x00020000ec801984 */ /* 0x0004a20000000c00 */
        /* <DEDUP_REMOVED lines=8> */
[----:B------:R-:W-:Y:S01]  /*62a0*/  CS2R R216, SRZ ;  /* 0x0000000000d87805 */ /* 0x000fe2000001ff00 */
[C---:B------:R-:W-:Y:S02]  /*62b0*/  @P1 VIADD R7, R236.reuse, 0x2210 ;  /* 0x00002210ec071836 */ /* 0x040fe40000000000 */
[----:B------:R2:W2:Y:S01]  /*62c0*/  @P1 LDS.128 R168, [R236+0x3200] ;  /* 0x00320000eca81984 */ /* 0x0004a20000000c00 */
[C---:B----4-:R-:W-:Y:S02]  /*62d0*/  @P1 VIADD R6, R236.reuse, 0x3210 ;  /* 0x00003210ec061836 */ /* 0x050fe40000000000 */
[C---:B-----5:R-:W-:Y:S01]  /*62e0*/  @P1 VIADD R5, R236.reuse, 0x4210 ;  /* 0x00004210ec051836 */ /* 0x060fe20000000000 */
[----:B------:R4:W2:Y:S01]  /*62f0*/  @P1 LDS.128 R184, [R236+0x4200] ;  /* 0x00420000ecb81984 */ /* 0x0008a20000000c00 */
[C---:B-1----:R-:W-:Y:S02]  /*6300*/  @P1 VIADD R4, R236.reuse, 0x5210 ;  /* 0x00005210ec041836 */ /* 0x042fe40000000000 */
[----:B------:R-:W-:Y:S01]  /*6310*/  @P1 VIADD R0, R236, 0x6210 ;  /* 0x00006210ec001836 */ /* 0x000fe20000000000 */
[----:B------:R4:W1:Y:S01]  /*6320*/  @P1 LDS.128 R200, [R236+0x5200] ;  /* 0x00520000ecc81984 */ /* 0x0008620000000c00 */
[C---:B------:R-:W-:Y:S02]  /*6330*/  @P0 VIADD R7, R238.reuse, 0x1ff0 ;  /* 0x00001ff0ee070836 */ /* 0x040fe40000000000 */
[C---:B------:R-:W-:Y:S01]  /*6340*/  @P0 VIADD R6, R238.reuse, 0x2ff0 ;  /* 0x00002ff0ee060836 */ /* 0x040fe20000000000 */
[----:B------:R4:W1:Y:S01]  /*6350*/  @P1 LDS.128 R216, [R236+0x6200] ;  /* 0x00620000ecd81984 */ /* 0x0008620000000c00 */
[C---:B------:R-:W-:Y:S02]  /*6360*/  @P0 VIADD R5, R238.reuse, 0x3ff0 ;  /* 0x00003ff0ee050836 */ /* 0x040fe40000000000 */
[C---:B------:R-:W-:Y:S01]  /*6370*/  @P0 VIADD R4, R238.reuse, 0x4ff0 ;  /* 0x00004ff0ee040836 */ /* 0x040fe20000000000 */
[----:B------:R4:W1:Y:S01]  /*6380*/  @P1 LDS.128 R160, [R7] ;  /* 0x0000000007a01984 */ /* 0x0008620000000c00 */
[----:B------:R-:W-:Y:S03]  /*6390*/  @P0 VIADD R0, R238, 0x5ff0 ;  /* 0x00005ff0ee000836 */ /* 0x000fe60000000000 */
[----:B------:R4:W1:Y:S04]  /*63a0*/  @P1 LDS.128 R176, [R6] ;  /* 0x0000000006b01984 */ /* 0x0008680000000c00 */
[----:B------:R4:W1:Y:S04]  /*63b0*/  @P1 LDS.128 R192, [R5] ;  /* 0x0000000005c01984 */ /* 0x0008680000000c00 */
[----:B------:R4:W1:Y:S04]  /*63c0*/  @P1 LDS.128 R208, [R4] ;  /* 0x0000000004d01984 */ /* 0x0008680000000c00 */
[----:B------:R4:W1:Y:S02]  /*63d0*/  @P1 LDS.128 R224, [R0] ;  /* 0x0000000000e01984 */ /* 0x0008640000000c00 */
.L_x_93:
[----:B------:R-:W-:Y:S05]  /*63e0*/  BSYNC B1 ;  /* 0x0000000000017941 */ /* 0x000fea0003800000 */
.L_x_92:
[----:B----4-:R-:W-:Y:S05]  /*63f0*/  MOV R0, UR45 ;  /* 0x0000002d00007c02 */ /* 0x010fea0008000f00 */
[----:B------:R-:W-:Y:S05]  /*6400*/  IMAD R16, R0, 0x70, R2 ;  /* 0x0000007000107824 */ /* 0x000fea00078e0202 */
[----:B------:R-:W-:Y:S04]  /*6410*/  SHF.R.U32.HI R0, RZ, 0x15, R16 ;  /* 0x00000015ff007819 */ /* 0x000fe80000011610 */
[----:B------:R-:W-:Y:S01]  /*6420*/  LOP3.LUT P0, RZ, R0, 0x3, R233, 0x48, !PT ;  /* 0x0000000300ff7812 */ /* 0x000fe200078048e9 */
[----:B------:R-:W-:Y:S01]  /*6430*/  @!UPT UIADD3 URZ, UPT, UPT, URZ, URZ, URZ ;  /* 0x000000fffffff290 */ /* 0x000fe2000fffe0ff */
[----:B--2---:R-:W-:Y:S11]  /*6440*/  @P4 BRA `(.L_x_97) ;  /* 0x0000000000084947 */ /* 0x004ff60003800000 */
[----:B------:R-:W2:Y:S02]  /*6450*/  SYNCS.PHASECHK.TRANS64.TRYWAIT P1, [R18+URZ+0x100], R3 ;  /* 0x00010003120075a7 */ /* 0x000ea400080211ff */
[----:B--2---:R-:W-:Y:S05]  /*6460*/  @!P1 BRA `(.L_x_98) ;  /* 0x0000003400ac9947 */ /* 0x004fea0003800000 */
.L_x_97:
[----:B------:R-:W-:Y:S05]  /*6470*/  @!P0 BRA `(.L_x_99) ;  /* 0x0000000000408947 */ /* 0x000fea0003800000 */
[----:B------:R-:W4:Y:S01]  /*6480*/  LDCU.64 UR8, c[0x4][0x70] ;  /* 0x01000e00ff0877ac */ /* 0x000f220008000a00 */
[----:B------:R-:W-:Y:S01]  /*6490*/  MOV R15, 0x0 ;  /* 0x00000000000f7802 */ /* 0x000fe20000000f00 */
[----:B------:R-:W-:Y:S02]  /*64a0*/  HFMA2 R12, -RZ, RZ, 0, 5.9604644775390625e-08 ;  /* 0x00000001ff0c7431 */ /* 0x000fe400000001ff */
[----:B------:R-:W-:Y:S02]  /*64b0*/  IMAD.MOV.U32 R8, RZ, RZ, 0x192 ;  /* 0x00000192ff087424 */ /* 0x000fe400078e00ff */
[----:B------:R-:W-:Y:S01]  /*64c0*/  IMAD.MOV.U32 R13, RZ, RZ, RZ ;  /* 0x000000ffff0d7224 */ /* 0x000fe200078e00ff */
[----:B------:R-:W5:Y:S01]  /*64d0*/  LDCU.64 UR6, c[0x4][0x78] ;  /* 0x01000f00ff0677ac */ /* 0x000f620008000a00 */
[----:B------:R-:W1:Y:S01]  /*64e0*/  LDC.64 R14, c[0x4][R15] ;  /* 0x010000000f0e7b82 */ /* 0x000e620000000a00 */
[----:B------:R-:W2:Y:S01]  /*64f0*/  LDCU.64 UR4, c[0x4][0x10] ;  /* 0x01000200ff0477ac */ /* 0x000ea20008000a00 */
[----:B----4-:R-:W-:Y:S01]  /*6500*/  MOV R5, UR9 ;  /* 0x0000000900057c02 */ /* 0x010fe20008000f00 */
[----:B------:R-:W-:Y:S01]  /*6510*/  IMAD.U32 R4, RZ, RZ, UR8 ;  /* 0x00000008ff047e24 */ /* 0x000fe2000f8e00ff */
[----:B-----5:R-:W-:Y:S01]  /*6520*/  MOV R7, UR7 ;  /* 0x0000000700077c02 */ /* 0x020fe20008000f00 */
[----:B------:R-:W-:Y:S01]  /*6530*/  IMAD.U32 R6, RZ, RZ, UR6 ;  /* 0x00000006ff067e24 */ /* 0x000fe2000f8e00ff */
[----:B--2---:R-:W-:Y:S01]  /*6540*/  MOV R11, UR5 ;  /* 0x00000005000b7c02 */ /* 0x004fe20008000f00 */
[----:B------:R-:W-:Y:S02]  /*6550*/  IMAD.U32 R10, RZ, RZ, UR4 ;  /* 0x00000004ff0a7e24 */ /* 0x000fe4000f8e00ff */
[----:B------:R-:W-:Y:S07]  /*6560*/  LEPC R20, `(.L_x_99) ;  /* 0x000000001014794e */ /* 0x000fee0000000000 */
[----:B-1-3--:R-:W-:Y:S05]  /*6570*/  CALL.ABS.NOINC R14 ;  /* 0x000000000e007343 */ /* 0x00afea0003c00000 */
.L_x_99:
[----:B------:R-:W-:Y:S05]  /*6580*/  WARPSYNC.ALL ;  /* 0x0000000000007948 */ /* 0x000fea0003800000 */
[C---:B------:R-:W-:Y:S01]  /*6590*/  R2UR UR4, R16.reuse ;  /* 0x00000000100472ca */ /* 0x040fe200000e0000 */
[----:B------:R-:W-:Y:S05]  /*65a0*/  VIADD R0, R16, 0x10 ;  /* 0x0000001010007836 */ /* 0x000fea0000000000 */
[----:B------:R-:W-:Y:S04]  /*65b0*/  SHF.R.U32.HI R0, RZ, 0x15, R0 ;  /* 0x00000015ff007819 */ /* 0x000fe80000011600 */
[----:B------:R-:W-:Y:S03]  /*65c0*/  LOP3.LUT P0, RZ, R0, 0x3, R233, 0x48, !PT ;  /* 0x0000000300ff7812 */ /* 0x000fe600078048e9 */
[----:B------:R-:W4:Y:S10]  /*65d0*/  LDTM.x16 R104, tmem[UR4] ;  /* 0x00000004006879ee */ /* 0x000f340008240000 */
[----:B----4-:R-:W-:Y:S05]  /*65e0*/  @!P0 BRA `(.L_x_100) ;  /* 0x0000000000408947 */ /* 0x010fea0003800000 */
        /* <DEDUP_REMOVED lines=16> */
.L_x_100:
[----:B------:R-:W-:Y:S05]  /*66f0*/  WARPSYNC.ALL ;  /* 0x0000000000007948 */ /* 0x000fea0003800000 */
[C---:B------:R-:W-:Y:S01]  /*6700*/  R2UR UR4, R16.reuse ;  /* 0x00000000100472ca */ /* 0x040fe200000e0000 */
[----:B------:R-:W-:Y:S05]  /*6710*/  VIADD R0, R16, 0x20 ;  /* 0x0000002010007836 */ /* 0x000fea0000000000 */
[----:B------:R-:W-:Y:S04]  /*6720*/  SHF.R.U32.HI R0, RZ, 0x15, R0 ;  /* 0x00000015ff007819 */ /* 0x000fe80000011600 */
[----:B------:R-:W-:Y:S03]  /*6730*/  LOP3.LUT P0, RZ, R0, 0x3, R233, 0x48, !PT ;  /* 0x0000000300ff7812 */ /* 0x000fe600078048e9 */
[----:B------:R-:W4:Y:S10]  /*6740*/  LDTM.x16 R88, tmem[UR4+0x10] ;  /* 0x00001004005879ee */ /* 0x000f340008240000 */
        /* <DEDUP_REMOVED lines=17> */
.L_x_101:
        /* <DEDUP_REMOVED lines=23> */
.L_x_102:
        /* <DEDUP_REMOVED lines=23> */
.L_x_103:
        /* <DEDUP_REMOVED lines=23> */
.L_x_104:
        /* <DEDUP_REMOVED lines=23> */
.L_x_105:
[----:B------:R-:W-:Y:S01]  /*6e20*/  LOP3.LUT P2, R17, R17, 0x60, RZ, 0xc0, !PT ;  /* 0x0000006011117812 */ /* 0x000fe2000784c0ff */
[----:B------:R-:W-:Y:S05]  /*6e30*/  WARPSYNC.ALL ;  /* 0x0000000000007948 */ /* 0x000fea0003800000 */
[----:B------:R-:W-:Y:S01]  /*6e40*/  R2UR UR4, R16 ;  /* 0x00000000100472ca */ /* 0x000fe200000e0000 */
[--C-:B------:R-:W-:Y:S01]  /*6e50*/  HADD2.F32 R124, -RZ, R129.reuse.H0_H0 ;  /* 0x20000081ff7c7230 */ /* 0x100fe20000004100 */
[----:B------:R-:W-:Y:S01]  /*6e60*/  R2UR UR5, R18 ;  /* 0x00000000120572ca */ /* 0x000fe200000e0000 */
[----:B------:R-:W-:Y:S01]  /*6e70*/  HADD2.F32 R125, -RZ, R129.H1_H1 ;  /* 0x30000081ff7d7230 */ /* 0x000fe20000004100 */
[----:B------:R-:W-:Y:S01]  /*6e80*/  ISETP.NE.AND P0, PT, R19, RZ, PT ;  /* 0x000000ff1300720c */ /* 0x000fe20003f05270 */
[--C-:B------:R-:W-:Y:S01]  /*6e90*/  HADD2.F32 R126, -RZ, R130.reuse.H0_H0 ;  /* 0x20000082ff7e7230 */ /* 0x100fe20000004100 */
[----:B------:R-:W-:Y:S01]  /*6ea0*/  ISETP.NE.AND P1, PT, R17, RZ, PT ;  /* 0x000000ff1100720c */ /* 0x000fe20003f25270 */
[----:B------:R-:W-:Y:S01]  /*6eb0*/  HADD2.F32 R127, -RZ, R130.H1_H1 ;  /* 0x30000082ff7f7230 */ /* 0x000fe20000004100 */
[C---:B------:R-:W-:Y:S01]  /*6ec0*/  IADD3 R244, PT, PT, R236.reuse, 0x210, RZ ;  /* 0x00000210ecf47810 */ /* 0x040fe20007ffe0ff */
[--C-:B------:R-:W-:Y:S01]  /*6ed0*/  HADD2.F32 R122, -RZ, R128.reuse.H0_H0 ;  /* 0x20000080ff7a7230 */ /* 0x100fe20000004100 */
[C---:B------:R-:W-:Y:S01]  /*6ee0*/  IADD3 R243, PT, PT, R236.reuse, 0x1210, RZ ;  /* 0x00001210ecf37810 */ /* 0x040fe20007ffe0ff */
[----:B------:R-:W-:Y:S01]  /*6ef0*/  HADD2.F32 R123, -RZ, R128.H1_H1 ;  /* 0x30000080ff7b7230 */ /* 0x000fe20000004100 */
[C---:B------:R-:W-:Y:S01]  /*6f00*/  IADD3 R242, PT, PT, R236.reuse, 0x2210, RZ ;  /* 0x00002210ecf27810 */ /* 0x040fe20007ffe0ff */
[----:B--2---:R-:W2:Y:S01]  /*6f10*/  LDTM.x16 R4, tmem[UR4+0x60] ;  /* 0x00006004000479ee */ /* 0x004ea20008240000 */
[----:B------:R-:W-:Y:S01]  /*6f20*/  NOP ;  /* 0x0000000000007918 */ /* 0x000fe20000000000 */
[----:B------:R-:W-:Y:S01]  /*6f30*/  UIADD3 UR4, UPT, UPT, UR5, 0x120, URZ ;  /* 0x0000012005047890 */ /* 0x000fe2000fffe0ff */
[----:B------:R-:W-:Y:S01]  /*6f40*/  IADD3 R241, PT, PT, R236, 0x3210, RZ ;  /* 0x00003210ecf17810 */ /* 0x000fe20007ffe0ff */
[----:B---3--:R-:W-:Y:S01]  /*6f50*/  FMUL R0, R120, R104 ;  /* 0x0000006878007220 */ /* 0x008fe20000400000 */
[C---:B------:R-:W-:Y:S01]  /*6f60*/  @P0 IADD3 R244, PT, PT, R238.reuse, -0x10, RZ ;  /* 0xfffffff0eef40810 */ /* 0x040fe20007ffe0ff */
[----:B------:R-:W-:Y:S01]  /*6f70*/  UPRMT UR4, UR43, 0x654, UR4 ;  /* 0x000006542b047896 */ /* 0x000fe20008000004 */
[C---:B------:R-:W-:Y:S01]  /*6f80*/  @P0 IADD3 R243, PT, PT, R238.reuse, 0xff0, RZ ;  /* 0x00000ff0eef30810 */ /* 0x040fe20007ffe0ff */
[C---:B------:R-:W-:Y:S01]  /*6f90*/  FFMA R0, R121.reuse, R122, R0 ;  /* 0x0000007a79007223 */ /* 0x040fe20000000000 */
[----:B------:R-:W-:Y:S01]  /*6fa0*/  @P0 IADD3 R242, PT, PT, R238, 0x1ff0, RZ ;  /* 0x00001ff0eef20810 */ /* 0x000fe20007ffe0ff */
[----:B------:R-:W-:Y:S01]  /*6fb0*/  FMUL R3, R120, R105 ;  /* 0x0000006978037220 */ /* 0x000fe20000400000 */
[----:B------:R-:W-:Y:S01]  /*6fc0*/  @P0 IADD3 R241, PT, PT, R238, 0x2ff0, RZ ;  /* 0x00002ff0eef10810 */ /* 0x000fe20007ffe0ff */
[----:B------:R-:W-:Y:S01]  /*6fd0*/  FMUL R20, R120, R106 ;  /* 0x0000006a78147220 */ /* 0x000fe20000400000 */
[----:B------:R-:W-:Y:S01]  /*6fe0*/  IADD3 R240, PT, PT, R236, 0x4210, RZ ;  /* 0x00004210ecf07810 */ /* 0x000fe20007ffe0ff */
[C---:B------:R-:W-:Y:S01]  /*6ff0*/  FFMA R3, R121.reuse, R123, R3 ;  /* 0x0000007b79037223 */ /* 0x040fe20000000003 */
[----:B--2---:R-:W-:Y:S01]  /*7000*/  SYNCS.ARRIVE.TRANS64.RED.A1T0 RZ, [UR4], RZ ;  /* 0x000000ffffff79a7 */ /* 0x004fe20008100404 */
[----:B------:R-:W-:Y:S01]  /*7010*/  @P0 IADD3 R240, PT, PT, R238, 0x3ff0, RZ ;  /* 0x00003ff0eef00810 */ /* 0x000fe20007ffe0ff */
[----:B------:R-:W-:Y:S01]  /*7020*/  FFMA R20, R121, R124, R20 ;  /* 0x0000007c79147223 */ /* 0x000fe20000000014 */
[----:B------:R-:W-:Y:S01]  /*7030*/  IADD3 R239, PT, PT, R236, 0x5210, RZ ;  /* 0x00005210ecef7810 */ /* 0x000fe20007ffe0ff */
[C---:B------:R-:W-:Y:S01]  /*7040*/  FMUL R21, R120.reuse, R107 ;  /* 0x0000006b78157220 */ /* 0x040fe20000400000 */
[----:B------:R-:W-:Y:S01]  /*7050*/  F2FP.F16.F32.PACK_AB R124, R3, R0 ;  /* 0x00000000037c723e */ /* 0x000fe200000000ff */
[----:B------:R-:W-:Y:S01]  /*7060*/  FMUL R22, R120, R108 ;  /* 0x0000006c78167220 */ /* 0x000fe20000400000 */
[----:B------:R-:W-:Y:S01]  /*7070*/  @P0 IADD3 R239, PT, PT, R238, 0x4ff0, RZ ;  /* 0x00004ff0eeef0810 */ /* 0x000fe20007ffe0ff */
[C---:B------:R-:W-:Y:S01]  /*7080*/  FFMA R21, R121.reuse, R125, R21 ;  /* 0x0000007d79157223 */ /* 0x040fe20000000015 */
[----:B------:R-:W-:Y:S01]  /*7090*/  IADD3 R122, PT, PT, R236, 0x6210, RZ ;  /* 0x00006210ec7a7810 */ /* 0x000fe20007ffe0ff */
[----:B------:R-:W-:Y:S01]  /*70a0*/  FFMA R22, R121, R126, R22 ;  /* 0x0000007e79167223 */ /* 0x000fe20000000016 */
[----:B------:R-:W-:Y:S01]  /*70b0*/  @P0 IADD3 R122, PT, PT, R238, 0x5ff0, RZ ;  /* 0x00005ff0ee7a0810 */ /* 0x000fe20007ffe0ff */
[--C-:B------:R-:W-:Y:S01]  /*70c0*/  HADD2.F32 R128, -RZ, R131.reuse.H0_H0 ;  /* 0x20000083ff807230 */ /* 0x100fe20000004100 */
[----:B------:R-:W-:Y:S01]  /*70d0*/  F2FP.F16.F32.PACK_AB R125, R21, R20 ;  /* 0x00000014157d723e */ /* 0x000fe200000000ff */
[C---:B------:R-:W-:Y:S01]  /*70e0*/  FMUL R23, R120.reuse, R109 ;  /* 0x0000006d78177220 */ /* 0x040fe20000400000 */
[----:B------:R-:W-:Y:S02]  /*70f0*/  HADD2.F32 R129, -RZ, R131.H1_H1 ;  /* 0x30000083ff817230 */ /* 0x000fe40000004100 */
[C---:B------:R-:W-:Y:S01]  /*7100*/  FMUL R104, R120.reuse, R110 ;  /* 0x0000006e78687220 */ /* 0x040fe20000400000 */
[C---:B------:R-:W-:Y:S01]  /*7110*/  FMUL R108, R120.reuse, R114 ;  /* 0x00000072786c7220 */ /* 0x040fe20000400000 */
[C---:B------:R-:W-:Y:S01]  /*7120*/  FFMA R23, R121.reuse, R127, R23 ;  /* 0x0000007f79177223 */ /* 0x040fe20000000017 */
[C---:B------:R-:W-:Y:S01]  /*7130*/  FMUL R105, R120.reuse, R111 ;  /* 0x0000006f78697220 */ /* 0x040fe20000400000 */
[----:B------:R-:W-:Y:S01]  /*7140*/  FFMA R104, R121, R128, R104 ;  /* 0x0000008079687223 */ /* 0x000fe20000000068 */
[C---:B------:R-:W-:Y:S01]  /*7150*/  FMUL R109, R120.reuse, R115 ;  /* 0x00000073786d7220 */ /* 0x040fe20000400000 */
[--C-:B------:R-:W-:Y:S01]  /*7160*/  HADD2.F32 R114, -RZ, R132.reuse.H0_H0 ;  /* 0x20000084ff727230 */ /* 0x100fe20000004100 */
[----:B------:R-:W-:Y:S01]  /*7170*/  F2FP.F16.F32.PACK_AB R126, R23, R22 ;  /* 0x00000016177e723e */ /* 0x000fe200000000ff */
[----:B------:R-:W-:Y:S01]  /*7180*/  FFMA R105, R121, R129, R105 ;  /* 0x0000008179697223 */ /* 0x000fe20000000069 */
[C---:B------:R-:W-:Y:S01]  /*7190*/  FMUL R106, R120.reuse, R112 ;  /* 0x00000070786a7220 */ /* 0x040fe20000400000 */
[----:B------:R-:W-:Y:S02]  /*71a0*/  HADD2.F32 R115, -RZ, R132.H1_H1 ;  /* 0x30000084ff737230 */ /* 0x000fe40000004100 */
[C---:B------:R-:W-:Y:S01]  /*71b0*/  FMUL R110, R120.reuse, R116 ;  /* 0x00000074786e7220 */ /* 0x040fe20000400000 */
[C---:B------:R-:W-:Y:S01]  /*71c0*/  FMUL R107, R120.reuse, R113 ;  /* 0x00000071786b7220 */ /* 0x040fe20000400000 */
[----:B------:R-:W-:Y:S01]  /*71d0*/  HADD2.F32 R116, -RZ, R133.H0_H0 ;  /* 0x20000085ff747230 */ /* 0x000fe20000004100 */
[----:B------:R-:W-:Y:S01]  /*71e0*/  F2FP.F16.F32.PACK_AB R127, R105, R104 ;  /* 0x00000068697f723e */ /* 0x000fe200000000ff */
[C---:B------:R-:W-:Y:S01]  /*71f0*/  FFMA R106, R121.reuse, R114, R106 ;  /* 0x00000072796a7223 */ /* 0x040fe2000000006a */
[C---:B------:R-:W-:Y:S01]  /*7200*/  FFMA R107, R121.reuse, R115, R107 ;  /* 0x00000073796b7223 */ /* 0x040fe2000000006b */
[----:B------:R-:W-:Y:S02]  /*7210*/  HADD2.F32 R130, -RZ, R135.H0_H0 ;  /* 0x20000087ff827230 */ /* 0x000fe40000004100 */
[----:B------:R-:W-:Y:S01]  /*7220*/  FFMA R108, R121, R116, R108 ;  /* 0x00000074796c7223 */ /* 0x000fe2000000006c */
[----:B------:R2:W-:Y:S01]  /*7230*/  STS.128 [R236+0x200], R124 ;  /* 0x0002007cec007388 */ /* 0x0005e20000000c00 */
[C---:B------:R-:W-:Y:S01]  /*7240*/  FMUL R111, R120.reuse, R117 ;  /* 0x00000075786f7220 */ /* 0x040fe20000400000 */
[----:B------:R-:W-:Y:S01]  /*7250*/  HADD2.F32 R117, -RZ, R133.H1_H1 ;  /* 0x30000085ff757230 */ /* 0x000fe20000004100 */
[----:B------:R-:W-:Y:S01]  /*7260*/  F2FP.F16.F32.PACK_AB R20, R107, R106 ;  /* 0x0000006a6b14723e */ /* 0x000fe200000000ff */
[C---:B------:R-:W-:Y:S01]  /*7270*/  FMUL R112, R120.reuse, R118 ;  /* 0x0000007678707220 */ /* 0x040fe20000400000 */
[C---:B------:R-:W-:Y:S01]  /*7280*/  FMUL R113, R120.reuse, R119 ;  /* 0x0000007778717220 */ /* 0x040fe20000400000 */
[--C-:B------:R-:W-:Y:S02]  /*7290*/  HADD2.F32 R118, -RZ, R134.reuse.H0_H0 ;  /* 0x20000086ff767230 */ /* 0x100fe40000004100 */
[C---:B------:R-:W-:Y:S01]  /*72a0*/  FFMA R109, R121.reuse, R117, R109 ;  /* 0x00000075796d7223 */ /* 0x040fe2000000006d */
[----:B------:R-:W-:Y:S02]  /*72b0*/  HADD2.F32 R119, -RZ, R134.H1_H1 ;  /* 0x30000086ff777230 */ /* 0x000fe40000004100 */
[C---:B------:R-:W-:Y:S01]  /*72c0*/  FMUL R88, R120.reuse, R88 ;  /* 0x0000005878587220 */ /* 0x040fe20000400000 */
[----:B------:R-:W-:Y:S02]  /*72d0*/  HADD2.F32 R131, -RZ, R135.H1_H1 ;  /* 0x30000087ff837230 */ /* 0x000fe40000004100 */
[----:B------:R-:W-:Y:S01]  /*72e0*/  FFMA R110, R121, R118, R110 ;  /* 0x00000076796e7223 */ /* 0x000fe2000000006e */
[----:B------:R-:W-:Y:S01]  /*72f0*/  F2FP.F16.F32.PACK_AB R21, R109, R108 ;  /* 0x0000006c6d15723e */ /* 0x000fe200000000ff */
[C---:B------:R-:W-:Y:S01]  /*7300*/  FFMA R111, R121.reuse, R119, R111 ;  /* 0x00000077796f7223 */ /* 0x040fe2000000006f */
[C---:B------:R-:W-:Y:S01]  /*7310*/  FFMA R112, R121.reuse, R130, R112 ;  /* 0x0000008279707223 */ /* 0x040fe20000000070 */
[----:B------:R-:W-:Y:S01]  /*7320*/  FFMA R113, R121, R131, R113 ;  /* 0x0000008379717223 */ /* 0x000fe20000000071 */
[--C-:B------:R-:W-:Y:S02]  /*7330*/  HADD2.F32 R132, -RZ, R136.reuse.H0_H0 ;  /* 0x20000088ff847230 */ /* 0x100fe40000004100 */
[C---:B------:R-:W-:Y:S01]  /*7340*/  FMUL R89, R120.reuse, R89 ;  /* 0x0000005978597220 */ /* 0x040fe20000400000 */
[----:B------:R-:W-:Y:S01]  /*7350*/  F2FP.F16.F32.PACK_AB R22, R111, R110 ;  /* 0x0000006e6f16723e */ /* 0x000fe200000000ff */
[----:B------:R-:W-:Y:S01]  /*7360*/  HADD2.F32 R133, -RZ, R136.H1_H1 ;  /* 0x30000088ff857230 */ /* 0x000fe20000004100 */
[----:B------:R-:W-:Y:S01]  /*7370*/  F2FP.F16.F32.PACK_AB R23, R113, R112 ;  /* 0x000000707117723e */ /* 0x000fe200000000ff */
[C---:B------:R-:W-:Y:S01]  /*7380*/  FFMA R88, R121.reuse, R132, R88 ;  /* 0x0000008479587223 */ /* 0x040fe20000000058 */
[--C-:B------:R-:W-:Y:S02]  /*7390*/  HADD2.F32 R134, -RZ, R137.reuse.H0_H0 ;  /* 0x20000089ff867230 */ /* 0x100fe40000004100 */
[C---:B------:R-:W-:Y:S01]  /*73a0*/  FMUL R90, R120.reuse, R90 ;  /* 0x0000005a785a7220 */ /* 0x040fe20000400000 */
[C---:B------:R-:W-:Y:S01]  /*73b0*/  FFMA R89, R121.reuse, R133, R89 ;  /* 0x0000008579597223 */ /* 0x040fe20000000059 */
[----:B------:R2:W-:Y:S01]  /*73c0*/  STS.128 [R244], R20 ;  /* 0x00000014f4007388 */ /* 0x0005e20000000c00 */
[----:B------:R-:W-:Y:S02]  /*73d0*/  HADD2.F32 R135, -RZ, R137.H1_H1 ;  /* 0x30000089ff877230 */ /* 0x000fe40000004100 */
[----:B------:R-:W-:Y:S01]  /*73e0*/  FFMA R90, R121, R134, R90 ;  /* 0x00000086795a7223 */ /* 0x000fe2000000005a */
[--C-:B------:R-:W-:Y:S01]  /*73f0*/  HADD2.F32 R136, -RZ, R138.reuse.H0_H0 ;  /* 0x2000008aff887230 */ /* 0x100fe20000004100 */
[----:B------:R-:W-:Y:S01]  /*7400*/  F2FP.F16.F32.PACK_AB R88, R89, R88 ;  /* 0x000000585958723e */ /* 0x000fe200000000ff */
[C---:B------:R-:W-:Y:S01]  /*7410*/  FMUL R91, R120.reuse, R91 ;  /* 0x0000005b785b7220 */ /* 0x040fe20000400000 */
[----:B------:R-:W-:Y:S02]  /*7420*/  HADD2.F32 R137, -RZ, R138.H1_H1 ;  /* 0x3000008aff897230 */ /* 0x000fe40000004100 */
[C---:B------:R-:W-:Y:S01]  /*7430*/  FMUL R92, R120.reuse, R92 ;  /* 0x0000005c785c7220 */ /* 0x040fe20000400000 */
[--C-:B------:R-:W-:Y:S02]  /*7440*/  HADD2.F32 R138, -RZ, R139.reuse.H0_H0 ;  /* 0x2000008bff8a7230 */ /* 0x100fe40000004100 */
[C---:B------:R-:W-:Y:S01]  /*7450*/  FFMA R91, R121.reuse, R135, R91 ;  /* 0x00000087795b7223 */ /* 0x040fe2000000005b */
[C---:B------:R-:W-:Y:S01]  /*7460*/  FMUL R93, R120.reuse, R93 ;  /* 0x0000005d785d7220 */ /* 0x040fe20000400000 */
[----:B------:R-:W-:Y:S01]  /*7470*/  FFMA R92, R121, R136, R92 ;  /* 0x00000088795c7223 */ /* 0x000fe2000000005c */
[----:B------:R-:W-:Y:S02]  /*7480*/  HADD2.F32 R139, -RZ, R139.H1_H1 ;  /* 0x3000008bff8b7230 */ /* 0x000fe40000004100 */
[C---:B------:R-:W-:Y:S01]  /*7490*/  FMUL R94, R120.reuse, R94 ;  /* 0x0000005e785e7220 */ /* 0x040fe20000400000 */
[----:B------:R-:W-:Y:S01]  /*74a0*/  F2FP.F16.F32.PACK_AB R89, R91, R90 ;  /* 0x0000005a5b59723e */ /* 0x000fe200000000ff */
[C---:B------:R-:W-:Y:S01]  /*74b0*/  FFMA R93, R121.reuse, R137, R93 ;  /* 0x00000089795d7223 */ /* 0x040fe2000000005d */
[C---:B------:R-:W-:Y:S01]  /*74c0*/  FMUL R95, R120.reuse, R95 ;  /* 0x0000005f785f7220 */ /* 0x040fe20000400000 */
[----:B------:R-:W-:Y:S01]  /*74d0*/  FFMA R94, R121, R138, R94 ;  /* 0x0000008a795e7223 */ /* 0x000fe2000000005e */
[--C-:B------:R-:W-:Y:S02]  /*74e0*/  HADD2.F32 R140, -RZ, R144.reuse.H0_H0 ;  /* 0x20000090ff8c7230 */ /* 0x100fe40000004100 */
[C---:B------:R-:W-:Y:S01]  /*74f0*/  FMUL R96, R120.reuse, R96 ;  /* 0x0000006078607220 */ /* 0x040fe20000400000 */
[----:B------:R-:W-:Y:S01]  /*7500*/  F2FP.F16.F32.PACK_AB R90, R93, R92 ;  /* 0x0000005c5d5a723e */ /* 0x000fe200000000ff */
[C---:B------:R-:W-:Y:S01]  /*7510*/  FFMA R95, R121.reuse, R139, R95 ;  /* 0x0000008b795f7223 */ /* 0x040fe2000000005f */
[----:B------:R-:W-:Y:S02]  /*7520*/  HADD2.F32 R141, -RZ, R144.H1_H1 ;  /* 0x30000090ff8d7230 */ /* 0x000fe40000004100 */
[----:B------:R-:W-:Y:S01]  /*7530*/  FFMA R96, R121, R140, R96 ;  /* 0x0000008c79607223 */ /* 0x000fe20000000060 */
[C---:B------:R-:W-:Y:S01]  /*7540*/  FMUL R97, R120.reuse, R97 ;  /* 0x0000006178617220 */ /* 0x040fe20000400000 */
[--C-:B------:R-:W-:Y:S01]  /*7550*/  HADD2.F32 R142, -RZ, R145.reuse.H0_H0 ;  /* 0x20000091ff8e7230 */ /* 0x100fe20000004100 */
[----:B------:R-:W-:Y:S01]  /*7560*/  F2FP.F16.F32.PACK_AB R91, R95, R94 ;  /* 0x0000005e5f5b723e */ /* 0x000fe200000000ff */
[C---:B------:R-:W-:Y:S01]  /*7570*/  FMUL R98, R120.reuse, R98 ;  /* 0x0000006278627220 */ /* 0x040fe20000400000 */
[C---:B------:R-:W-:Y:S01]  /*7580*/  FFMA R97, R121.reuse, R141, R97 ;  /* 0x0000008d79617223 */ /* 0x040fe20000000061 */
[----:B------:R-:W-:Y:S02]  /*7590*/  HADD2.F32 R143, -RZ, R145.H1_H1 ;  /* 0x30000091ff8f7230 */ /* 0x000fe40000004100 */
[C---:B------:R-:W-:Y:S01]  /*75a0*/  FMUL R99, R120.reuse, R99 ;  /* 0x0000006378637220 */ /* 0x040fe20000400000 */
[----:B------:R2:W-:Y:S01]  /*75b0*/  STS.128 [R236+0x1200], R88 ;  /* 0x00120058ec007388 */ /* 0x0005e20000000c00 */
[----:B------:R-:W-:Y:S01]  /*75c0*/  FFMA R98, R121, R142, R98 ;  /* 0x0000008e79627223 */ /* 0x000fe20000000062 */
[----:B------:R-:W-:Y:S01]  /*75d0*/  F2FP.F16.F32.PACK_AB R96, R97, R96 ;  /* 0x000000606160723e */ /* 0x000fe200000000ff */
[----:B------:R-:W-:Y:S01]  /*75e0*/  FFMA R99, R121, R143, R99 ;  /* 0x0000008f79637223 */ /* 0x000fe20000000063 */
[--C-:B------:R-:W-:Y:S02]  /*75f0*/  HADD2.F32 R144, -RZ, R146.reuse.H0_H0 ;  /* 0x20000092ff907230 */ /* 0x100fe40000004100 */
[C---:B------:R-:W-:Y:S01]  /*7600*/  FMUL R100, R120.reuse, R100 ;  /* 0x0000006478647220 */ /* 0x040fe20000400000 */
[----:B------:R-:W-:Y:S02]  /*7610*/  HADD2.F32 R145, -RZ, R146.H1_H1 ;  /* 0x30000092ff917230 */ /* 0x000fe40000004100 */
[C---:B------:R-:W-:Y:S01]  /*7620*/  FMUL R101, R120.reuse, R101 ;  /* 0x0000006578657220 */ /* 0x040fe20000400000 */
[----:B------:R-:W-:Y:S01]  /*7630*/  F2FP.F16.F32.PACK_AB R97, R99, R98 ;  /* 0x000000626361723e */ /* 0x000fe200000000ff */
[C---:B------:R-:W-:Y:S01]  /*7640*/  FFMA R100, R121.reuse, R144, R100 ;  /* 0x0000009079647223 */ /* 0x040fe20000000064 */
[--C-:B------:R-:W-:Y:S02]  /*7650*/  HADD2.F32 R146, -RZ, R147.reuse.H0_H0 ;  /* 0x20000093ff927230 */ /* 0x100fe40000004100 */
[----:B------:R-:W-:Y:S01]  /*7660*/  FFMA R101, R121, R145, R101 ;  /* 0x0000009179657223 */ /* 0x000fe20000000065 */
[C---:B------:R-:W-:Y:S01]  /*7670*/  FMUL R102, R120.reuse, R102 ;  /* 0x0000006678667220 */ /* 0x040fe20000400000 */
[----:B------:R-:W-:Y:S02]  /*7680*/  HADD2.F32 R147, -RZ, R147.H1_H1 ;  /* 0x30000093ff937230 */ /* 0x000fe40000004100 */
[C---:B------:R-:W-:Y:S01]  /*7690*/  FMUL R103, R120.reuse, R103 ;  /* 0x0000006778677220 */ /* 0x040fe20000400000 */
[--C-:B------:R-:W-:Y:S01]  /*76a0*/  HADD2.F32 R148, -RZ, R152.reuse.H0_H0 ;  /* 0x20000098ff947230 */ /* 0x100fe20000004100 */
[----:B------:R-:W-:Y:S01]  /*76b0*/  F2FP.F16.F32.PACK_AB R98, R101, R100 ;  /* 0x000000646562723e */ /* 0x000fe200000000ff */
[C---:B------:R-:W-:Y:S01]  /*76c0*/  FFMA R102, R121.reuse, R146, R102 ;  /* 0x0000009279667223 */ /* 0x040fe20000000066 */
[----:B------:R-:W-:Y:S01]  /*76d0*/  FFMA R103, R121, R147, R103 ;  /* 0x0000009379677223 */ /* 0x000fe20000000067 */
[----:B------:R-:W-:Y:S02]  /*76e0*/  HADD2.F32 R149, -RZ, R152.H1_H1 ;  /* 0x30000098ff957230 */ /* 0x000fe40000004100 */
[C---:B------:R-:W-:Y:S01]  /*76f0*/  FMUL R72, R120.reuse, R72 ;  /* 0x0000004878487220 */ /* 0x040fe20000400000 */
[--C-:B------:R-:W-:Y:S02]  /*7700*/  HADD2.F32 R150, -RZ, R153.reuse.H0_H0 ;  /* 0x20000099ff967230 */ /* 0x100fe40000004100 */
[C---:B------:R-:W-:Y:S01]  /*7710*/  FMUL R73, R120.reuse, R73 ;  /* 0x0000004978497220 */ /* 0x040fe20000400000 */
[----:B------:R-:W-:Y:S01]  /*7720*/  F2FP.F16.F32.PACK_AB R99, R103, R102 ;  /* 0x000000666763723e */ /* 0x000fe200000000ff */
[C---:B------:R-:W-:Y:S01]  /*7730*/  FFMA R72, R121.reuse, R148, R72 ;  /* 0x0000009479487223 */ /* 0x040fe20000000048 */
[----:B------:R-:W-:Y:S02]  /*7740*/  HADD2.F32 R151, -RZ, R153.H1_H1 ;  /* 0x30000099ff977230 */ /* 0x000fe40000004100 */
[----:B------:R-:W-:Y:S01]  /*7750*/  FFMA R73, R121, R149, R73 ;  /* 0x0000009579497223 */ /* 0x000fe20000000049 */
[C---:B------:R-:W-:Y:S01]  /*7760*/  FMUL R74, R120.reuse, R74 ;  /* 0x0000004a784a7220 */ /* 0x040fe20000400000 */
[----:B------:R2:W-:Y:S01]  /*7770*/  STS.128 [R243], R96 ;  /* 0x00000060f3007388 */ /* 0x0005e20000000c00 */
[--C-:B------:R-:W-:Y:S02]  /*7780*/  HADD2.F32 R152, -RZ, R154.reuse.H0_H0 ;  /* 0x2000009aff987230 */ /* 0x100fe40000004100 */
[C---:B------:R-:W-:Y:S01]  /*7790*/  FMUL R75, R120.reuse, R75 ;  /* 0x0000004b784b7220 */ /* 0x040fe20000400000 */
[----:B------:R-:W-:Y:S01]  /*77a0*/  F2FP.F16.F32.PACK_AB R72, R73, R72 ;  /* 0x000000484948723e */ /* 0x000fe200000000ff */
[C---:B------:R-:W-:Y:S01]  /*77b0*/  FFMA R74, R121.reuse, R150, R74 ;  /* 0x00000096794a7223 */ /* 0x040fe2000000004a */
[----:B------:R-:W-:Y:S02]  /*77c0*/  HADD2.F32 R153, -RZ, R154.H1_H1 ;  /* 0x3000009aff997230 */ /* 0x000fe40000004100 */
[----:B------:R-:W-:Y:S01]  /*77d0*/  FFMA R75, R121, R151, R75 ;  /* 0x00000097794b7223 */ /* 0x000fe2000000004b */
[C---:B------:R-:W-:Y:S01]  /*77e0*/  FMUL R76, R120.reuse, R76 ;  /* 0x0000004c784c7220 */ /* 0x040fe20000400000 */
[--C-:B------:R-:W-:Y:S02]  /*77f0*/  HADD2.F32 R154, -RZ, R155.reuse.H0_H0 ;  /* 0x2000009bff9a7230 */ /* 0x100fe40000004100 */
[C---:B------:R-:W-:Y:S01]  /*7800*/  FMUL R77, R120.reuse, R77 ;  /* 0x0000004d784d7220 */ /* 0x040fe20000400000 */
[----:B------:R-:W-:Y:S01]  /*7810*/  HADD2.F32 R155, -RZ, R155.H1_H1 ;  /* 0x3000009bff9b7230 */ /* 0x000fe20000004100 */
[----:B------:R-:W-:Y:S01]  /*7820*/  F2FP.F16.F32.PACK_AB R73, R75, R74 ;  /* 0x0000004a4b49723e */ /* 0x000fe200000000ff */
[C---:B------:R-:W-:Y:S01]  /*7830*/  FFMA R76, R121.reuse, R152, R76 ;  /* 0x00000098794c7223 */ /* 0x040fe2000000004c */
[----:B------:R-:W-:Y:S01]  /*7840*/  FFMA R77, R121, R153, R77 ;  /* 0x00000099794d7223 */ /* 0x000fe2000000004d */
[C---:B------:R-:W-:Y:S01]  /*7850*/  FMUL R78, R120.reuse, R78 ;  /* 0x0000004e784e7220 */ /* 0x040fe20000400000 */
[C---:B------:R-:W-:Y:S01]  /*7860*/  FMUL R79, R120.reuse, R79 ;  /* 0x0000004f784f7220 */ /* 0x040fe20000400000 */
[--C-:B-1----:R-:W-:Y:S02]  /*7870*/  HADD2.F32 R156, -RZ, R160.reuse.H0_H0 ;  /* 0x200000a0ff9c7230 */ /* 0x102fe40000004100 */
[C---:B------:R-:W-:Y:S01]  /*7880*/  FMUL R80, R120.reuse, R80 ;  /* 0x0000005078507220 */ /* 0x040fe20000400000 */
[----:B------:R-:W-:Y:S01]  /*7890*/  F2FP.F16.F32.PACK_AB R74, R77, R76 ;  /* 0x0000004c4d4a723e */ /* 0x000fe200000000ff */
[C---:B------:R-:W-:Y:S01]  /*78a0*/  FFMA R78, R121.reuse, R154, R78 ;  /* 0x0000009a794e7223 */ /* 0x040fe2000000004e */
[C---:B------:R-:W-:Y:S01]  /*78b0*/  FFMA R79, R121.reuse, R155, R79 ;  /* 0x0000009b794f7223 */ /* 0x040fe2000000004f */
[----:B------:R-:W-:Y:S01]  /*78c0*/  FFMA R80, R121, R156, R80 ;  /* 0x0000009c79507223 */ /* 0x000fe20000000050 */
[----:B------:R-:W-:Y:S02]  /*78d0*/  HADD2.F32 R157, -RZ, R160.H1_H1 ;  /* 0x300000a0ff9d7230 */ /* 0x000fe40000004100 */
        /* <DEDUP_REMOVED lines=9> */
[--C-:B------:R-:W-:Y:S01]  /*7970*/  HADD2.F32 R160, -RZ, R162.reuse.H0_H0 ;  /* 0x200000a2ffa07230 */ /* 0x100fe20000004100 */
[----:B------:R-:W-:Y:S01]  /*7980*/  F2FP.F16.F32.PACK_AB R80, R81, R80 ;  /* 0x000000505150723e */ /* 0x000fe200000000ff */
        /* <DEDUP_REMOVED lines=40> */
[--C-:B------:R-:W-:Y:S02]  /*7c10*/  HADD2.F32 R172, -RZ, R176.reuse.H0_H0 ;  /* 0x200000b0ffac7230 */ /* 0x100fe40000004100 */
[C---:B------:R-:W-:Y:S01]  /*7c20*/  FMUL R64, R120.reuse, R64 ;  /* 0x0000004078407220 */ /* 0x040fe20000400000 */
[----:B------:R-:W-:Y:S01]  /*7c30*/  HADD2.F32 R173, -RZ, R176.H1_H1 ;  /* 0x300000b0ffad7230 */ /* 0x000fe20000004100 */
[----:B------:R-:W-:Y:S01]  /*7c40*/  F2FP.F16.F32.PACK_AB R58, R61, R60 ;  /* 0x0000003c3d3a723e */ /* 0x000fe200000000ff */
[C---:B------:R-:W-:Y:S01]  /*7c50*/  FFMA R62, R121.reuse, R170, R62 ;  /* 0x000000aa793e7223 */ /* 0x040fe2000000003e */
[C---:B------:R-:W-:Y:S01]  /*7c60*/  FFMA R63, R121.reuse, R171, R63 ;  /* 0x000000ab793f7223 */ /* 0x040fe2000000003f */
        /* <DEDUP_REMOVED lines=9> */
[--C-:B------:R-:W-:Y:S01]  /*7d00*/  HADD2.F32 R176, -RZ, R178.reuse.H0_H0 ;  /* 0x200000b2ffb07230 */ /* 0x100fe20000004100 */
[----:B------:R2:W-:Y:S01]  /*7d10*/  STS.128 [R236+0x3200], R56 ;  /* 0x00320038ec007388 */ /* 0x0005e20000000c00 */
        /* <DEDUP_REMOVED lines=111> */
[----:B------:R-:W-:Y:S01]  /*8410*/  FFMA R33, R121, R205, R33 ;  /* 0x000000cd79217223 */ /* 0x000fe20000000021 */
[C---:B------:R-:W-:Y:S01]  /*8420*/  FMUL R35, R120.reuse, R35 ;  /* 0x0000002378237220 */ /* 0x040fe20000400000 */
[--C-:B------:R-:W-:Y:S02]  /*8430*/  HADD2.F32 R208, -RZ, R210.reuse.H0_H0 ;  /* 0x200000d2ffd07230 */ /* 0x100fe40000004100 */
[C---:B------:R-:W-:Y:S01]  /*8440*/  FMUL R36, R120.reuse, R36 ;  /* 0x0000002478247220 */ /* 0x040fe20000400000 */
[----:B------:R2:W-:Y:S01]  /*8450*/  STS.128 [R236+0x5200], R24 ;  /* 0x00520018ec007388 */ /* 0x0005e20000000c00 */
        /* <DEDUP_REMOVED lines=11> */
[C---:B------:R-:W-:Y:S01]  /*8510*/  FMUL R39, R120.reuse, R39 ;  /* 0x0000002778277220 */ /* 0x040fe20000400000 */
[--C-:B------:R-:W-:Y:S02]  /*8520*/  HADD2.F32 R212, -RZ, R216.reuse.H0_H0 ;  /* 0x200000d8ffd47230 */ /* 0x100fe40000004100 */
[C---:B------:R-:W-:Y:S01]  /*8530*/  FMUL R4, R120.reuse, R4 ;  /* 0x0000000478047220 */ /* 0x040fe20000400000 */
[----:B------:R-:W-:Y:S02]  /*8540*/  HADD2.F32 R213, -RZ, R216.H1_H1 ;  /* 0x300000d8ffd57230 */ /* 0x000fe40000004100 */
[C---:B------:R-:W-:Y:S01]  /*8550*/  FMUL R5, R120.reuse, R5 ;  /* 0x0000000578057220 */ /* 0x040fe20000400000 */
[--C-:B------:R-:W-:Y:S02]  /*8560*/  HADD2.F32 R214, -RZ, R217.reuse.H0_H0 ;  /* 0x200000d9ffd67230 */ /* 0x100fe40000004100 */
[C---:B------:R-:W-:Y:S01]  /*8570*/  FFMA R38, R121.reuse, R210, R38 ;  /* 0x000000d279267223 */ /* 0x040fe20000000026 */
[----:B------:R-:W-:Y:S02]  /*8580*/  HADD2.F32 R215, -RZ, R217.H1_H1 ;  /* 0x300000d9ffd77230 */ /* 0x000fe40000004100 */
[C---:B------:R-:W-:Y:S01]  /*8590*/  FMUL R6, R120.reuse, R6 ;  /* 0x0000000678067220 */ /* 0x040fe20000400000 */
[C---:B------:R-:W-:Y:S01]  /*85a0*/  FFMA R39, R121.reuse, R211, R39 ;  /* 0x000000d379277223 */ /* 0x040fe20000000027 */
[--C-:B------:R-:W-:Y:S02]  /*85b0*/  HADD2.F32 R216, -RZ, R218.reuse.H0_H0 ;  /* 0x200000daffd87230 */ /* 0x100fe40000004100 */
[C---:B------:R-:W-:Y:S01]  /*85c0*/  FMUL R7, R120.reuse, R7 ;  /* 0x0000000778077220 */ /* 0x040fe20000400000 */
        /* <DEDUP_REMOVED lines=9> */
[----:B------:R-:W-:Y:S01]  /*8660*/  FFMA R7, R121, R215, R7 ;  /* 0x000000d779077223 */ /* 0x000fe20000000007 */
[--C-:B------:R-:W-:Y:S02]  /*8670*/  HADD2.F32 R220, -RZ, R224.reuse.H0_H0 ;  /* 0x200000e0ffdc7230 */ /* 0x100fe40000004100 */
[C---:B------:R-:W-:Y:S01]  /*8680*/  FMUL R11, R120.reuse, R11 ;  /* 0x0000000b780b7220 */ /* 0x040fe20000400000 */
[----:B------:R-:W-:Y:S01]  /*8690*/  F2FP.F16.F32.PACK_AB R34, R37, R36 ;  /* 0x000000242522723e */ /* 0x000fe200000000ff */
[----:B------:R-:W-:Y:S01]  /*86a0*/  FFMA R8, R121, R216, R8 ;  /* 0x000000d879087223 */ /* 0x000fe20000000008 */
[----:B------:R-:W-:Y:S01]  /*86b0*/  F2FP.F16.F32.PACK_AB R35, R39, R38 ;  /* 0x000000262723723e */ /* 0x000fe200000000ff */
[----:B------:R-:W-:Y:S02]  /*86c0*/  HADD2.F32 R221, -RZ, R224.H1_H1 ;  /* 0x300000e0ffdd7230 */ /* 0x000fe40000004100 */
[C---:B------:R-:W-:Y:S01]  /*86d0*/  FMUL R12, R120.reuse, R12 ;  /* 0x0000000c780c7220 */ /* 0x040fe20000400000 */
[C---:B------:R-:W-:Y:S01]  /*86e0*/  FFMA R9, R121.reuse, R217, R9 ;  /* 0x000000d979097223 */ /* 0x040fe20000000009 */
[--C-:B------:R-:W-:Y:S01]  /*86f0*/  HADD2.F32 R222, -RZ, R225.reuse.H0_H0 ;  /* 0x200000e1ffde7230 */ /* 0x100fe20000004100 */
[----:B------:R2:W-:Y:S01]  /*8700*/  STS.128 [R239], R32 ;  /* 0x00000020ef007388 */ /* 0x0005e20000000c00 */
        /* <DEDUP_REMOVED lines=15> */
[----:B------:R-:W-:Y:S02]  /*8800*/  HADD2.F32 R227, -RZ, R227.H1_H1 ;  /* 0x300000e3ffe37230 */ /* 0x000fe40000004100 */
[C---:B------:R-:W-:Y:S01]  /*8810*/  FMUL R18, R120.reuse, R18 ;  /* 0x0000001278127220 */ /* 0x040fe20000400000 */
[----:B------:R-:W-:Y:S01]  /*8820*/  F2FP.F16.F32.PACK_AB R5, R7, R6 ;  /* 0x000000060705723e */ /* 0x000fe200000000ff */
[----:B------:R-:W-:Y:S01]  /*8830*/  FFMA R15, R121, R223, R15 ;  /* 0x000000df790f7223 */ /* 0x000fe2000000000f */
[----:B------:R-:W-:Y:S01]  /*8840*/  FMUL R19, R120, R19 ;  /* 0x0000001378137220 */ /* 0x000fe20000400000 */
[----:B------:R-:W-:Y:S01]  /*8850*/  F2FP.F16.F32.PACK_AB R6, R9, R8 ;  /* 0x000000080906723e */ /* 0x000fe200000000ff */
[----:B------:R-:W-:Y:S01]  /*8860*/  FFMA R16, R121, R224, R16 ;  /* 0x000000e079107223 */ /* 0x000fe20000000010 */
[----:B------:R-:W-:Y:S01]  /*8870*/  F2FP.F16.F32.PACK_AB R7, R11, R10 ;  /* 0x0000000a0b07723e */ /* 0x000fe200000000ff */
[C---:B------:R-:W-:Y:S01]  /*8880*/  FFMA R17, R121.reuse, R225, R17 ;  /* 0x000000e179117223 */ /* 0x040fe20000000011 */
[C---:B------:R-:W-:Y:S01]  /*8890*/  FFMA R18, R121.reuse, R226, R18 ;  /* 0x000000e279127223 */ /* 0x040fe20000000012 */
[----:B------:R-:W-:Y:S01]  /*88a0*/  FFMA R19, R121, R227, R19 ;  /* 0x000000e379137223 */ /* 0x000fe20000000013 */
[----:B------:R-:W-:Y:S01]  /*88b0*/  F2FP.F16.F32.PACK_AB R12, R13, R12 ;  /* 0x0000000c0d0c723e */ /* 0x000fe200000000ff */
[----:B------:R2:W-:Y:S01]  /*88c0*/  STS.128 [R236+0x6200], R4 ;  /* 0x00620004ec007388 */ /* 0x0005e20000000c00 */
[----:B------:R-:W-:Y:S01]  /*88d0*/  F2FP.F16.F32.PACK_AB R13, R15, R14 ;  /* 0x0000000e0f0d723e */ /* 0x000fe200000000ff */
[----:B------:R-:W-:Y:S01]  /*88e0*/  UMOV UR4, 0x400 ;  /* 0x0000040000047882 */ /* 0x000fe20000000000 */
[----:B------:R-:W-:Y:S01]  /*88f0*/  F2FP.F16.F32.PACK_AB R14, R17, R16 ;  /* 0x00000010110e723e */ /* 0x000fe200000000ff */
[----:B------:R-:W-:Y:S01]  /*8900*/  UIADD3 UR13, UPT, UPT, UR44, 0x1, URZ ;  /* 0x000000012c0d7890 */ /* 0x000fe2000fffe0ff */
[----:B------:R-:W-:Y:S01]  /*8910*/  F2FP.F16.F32.PACK_AB R15, R19, R18 ;  /* 0x00000012130f723e */ /* 0x000fe200000000ff */
[----:B------:R-:W-:Y:S01]  /*8920*/  UIADD3 UR12, UPT, UPT, UR45, 0x1, URZ ;  /* 0x000000012d0c7890 */ /* 0x000fe2000fffe0ff */
[----:B------:R-:W-:Y:S01]  /*8930*/  BSSY.RECONVERGENT B0, `(.L_x_106) ;  /* 0x0000031000007945 */ /* 0x000fe20003800200 */
[----:B------:R-:W-:Y:S02]  /*8940*/  ULEA UR4, UR43, UR4, 0x18 ;  /* 0x000000042b047291 */ /* 0x000fe4000f8ec0ff */
[----:B------:R2:W-:Y:S01]  /*8950*/  STS.128 [R122], R12 ;  /* 0x0000000c7a007388 */ /* 0x0005e20000000c00 */
[----:B------:R-:W-:Y:S01]  /*8960*/  @!PT LDS RZ, [RZ] ;  /* 0x00000000fffff984 */ /* 0x000fe20000000800 */
[----:B------:R-:W-:Y:S01]  /*8970*/  @!PT LDS RZ, [RZ] ;  /* 0x00000000fffff984 */ /* 0x000fe20000000800 */
[----:B------:R-:W-:Y:S01]  /*8980*/  @!PT LDS RZ, [RZ] ;  /* 0x00000000fffff984 */ /* 0x000fe20000000800 */
[----:B------:R-:W-:Y:S01]  /*8990*/  @!PT LDS RZ, [RZ] ;  /* 0x00000000fffff984 */ /* 0x000fe20000000800 */
[----:B------:R1:W-:Y:S07]  /*89a0*/  MEMBAR.ALL.CTA ;  /* 0x0000000000007992 */ /* 0x0003ee0000008000 */
[----:B-1----:R-:W1:Y:S02]  /*89b0*/  FENCE.VIEW.ASYNC.S ;  /* 0x00000000000073c6 */ /* 0x002e640000000000 */
[----:B-1----:R-:W-:Y:S06]  /*89c0*/  BAR.SYNC.DEFER_BLOCKING 0x1, 0x80 ;  /* 0x0042000000007b1d */ /* 0x002fec0000010000 */
[----:B------:R-:W-:Y:S05]  /*89d0*/  @P2 BRA `(.L_x_107) ;  /* 0x0000000000982947 */ /* 0x000fea0003800000 */
[----:B------:R-:W1:Y:S01]  /*89e0*/  LDCU.64 UR14, c[0x0][0x348] ;  /* 0x00006900ff0e77ac */ /* 0x000e620008000a00 */
[----:B------:R-:W-:Y:S02]  /*89f0*/  UIMAD UR5, UR44, 0x7000, UR4 ;  /* 0x000070002c0578a4 */ /* 0x000fe4000f8e0204 */
[----:B------:R-:W-:Y:S02]  /*8a00*/  UIMAD UR9, UR48, 0x70, URZ ;  /* 0x00000070300978a4 */ /* 0x000fe4000f8e02ff */
[----:B------:R-:W-:Y:S02]  /*8a10*/  USHF.L.U32 UR10, UR47, 0x7, URZ ;  /* 0x000000072f0a7899 */ /* 0x000fe400080006ff */
[----:B------:R-:W-:Y:S01]  /*8a20*/  UIADD3 UR8, UPT, UPT, UR5, 0x200, URZ ;  /* 0x0000020005087890 */ /* 0x000fe2000fffe0ff */
[----:B------:R-:W-:Y:S01]  /*8a30*/  UMOV UR11, UR36 ;  /* 0x00000024000b7c82 */ /* 0x000fe20008000000 */
[----:B------:R-:W-:Y:S02]  /*8a40*/  UIADD3 UR17, UPT, UPT, UR9, 0x10, URZ ;  /* 0x0000001009117890 */ /* 0x000fe4000fffe0ff */
[----:B------:R-:W-:Y:S01]  /*8a50*/  UIADD3 UR16, UPT, UPT, UR5, 0x1200, URZ ;  /* 0x0000120005107890 */ /* 0x000fe2000fffe0ff */
[----:B------:R-:W-:Y:S01]  /*8a60*/  UMOV UR19, UR36 ;  /* 0x0000002400137c82 */ /* 0x000fe20008000000 */
[----:B-1----:R-:W-:Y:S01]  /*8a70*/  UIADD3 UR6, UP0, UPT, UR14, 0x680, URZ ;  /* 0x000006800e067890 */ /* 0x002fe2000ff1e0ff */
[----:B------:R-:W-:Y:S01]  /*8a80*/  UMOV UR18, UR10 ;  /* 0x0000000a00127c82 */ /* 0x000fe20008000000 */
[----:B------:R-:W-:Y:S02]  /*8a90*/  UIADD3 UR29, UPT, UPT, UR9, 0x20, URZ ;  /* 0x00000020091d7890 */ /* 0x000fe4000fffe0ff */
[----:B------:R-:W-:Y:S02]  /*8aa0*/  UIADD3.X UR7, UPT, UPT, URZ, UR15, URZ, UP0, !UPT ;  /* 0x0000000fff077290 */ /* 0x000fe400087fe4ff */
[----:B------:R-:W-:Y:S01]  /*8ab0*/  UIADD3 UR28, UPT, UPT, UR5, 0x2200, URZ ;  /* 0x00002200051c7890 */ /* 0x000fe2000fffe0ff */
[----:B------:R-:W-:Y:S01]  /*8ac0*/  UMOV UR31, UR36 ;  /* 0x00000024001f7c82 */ /* 0x000fe20008000000 */
[----:B------:R-:W-:Y:S01]  /*8ad0*/  UMOV UR30, UR10 ;  /* 0x0000000a001e7c82 */ /* 0x000fe20008000000 */
[----:B------:R-:W-:Y:S02]  /*8ae0*/  UIADD3 UR33, UPT, UPT, UR9, 0x30, URZ ;  /* 0x0000003009217890 */ /* 0x000fe4000fffe0ff */
[----:B------:R-:W-:Y:S02]  /*8af0*/  UIADD3 UR32, UPT, UPT, UR5, 0x3200, URZ ;  /* 0x0000320005207890 */ /* 0x000fe4000fffe0ff */
[----:B------:R1:W-:Y:S01]  /*8b00*/  UTMASTG.3D [UR8], [UR6] ;  /* 0x00000008060073b5 */ /* 0x0003e20008010000 */
[----:B------:R-:W-:Y:S01]  /*8b10*/  UMOV UR35, UR36 ;  /* 0x0000002400237c82 */ /* 0x000fe20008000000 */
[----:B------:R-:W-:Y:S01]  /*8b20*/  UMOV UR34, UR10 ;  /* 0x0000000a00227c82 */ /* 0x000fe20008000000 */
[----:B------:R-:W-:Y:S02]  /*8b30*/  UIADD3 UR25, UPT, UPT, UR9, 0x40, URZ ;  /* 0x0000004009197890 */ /* 0x000fe4000fffe0ff */
[----:B------:R-:W-:Y:S01]  /*8b40*/  UIADD3 UR24, UPT, UPT, UR5, 0x4200, URZ ;  /* 0x0000420005187890 */ /* 0x000fe2000fffe0ff */
[----:B------:R-:W-:Y:S01]  /*8b50*/  UMOV UR27, UR36 ;  /* 0x00000024001b7c82 */ /* 0x000fe20008000000 */
[----:B------:R3:W-:Y:S01]  /*8b60*/  UTMASTG.3D [UR16], [UR6] ;  /* 0x00000010060073b5 */ /* 0x0007e20008010000 */
[----:B------:R-:W-:Y:S01]  /*8b70*/  UMOV UR26, UR10 ;  /* 0x0000000a001a7c82 */ /* 0x000fe20008000000 */
[----:B------:R-:W-:Y:S02]  /*8b80*/  UIADD3 UR21, UPT, UPT, UR9, 0x50, URZ ;  /* 0x0000005009157890 */ /* 0x000fe4000fffe0ff */
[----:B------:R-:W-:Y:S01]  /*8b90*/  UIADD3 UR20, UPT, UPT, UR5, 0x5200, URZ ;  /* 0x0000520005147890 */ /* 0x000fe2000fffe0ff */
[----:B------:R-:W-:Y:S01]  /*8ba0*/  UMOV UR23, UR36 ;  /* 0x0000002400177c82 */ /* 0x000fe20008000000 */
[----:B------:R-:W-:Y:S01]  /*8bb0*/  UMOV UR22, UR10 ;  /* 0x0000000a00167c82 */ /* 0x000fe20008000000 */
[----:B------:R3:W-:Y:S01]  /*8bc0*/  UTMASTG.3D [UR28], [UR6] ;  /* 0x0000001c060073b5 */ /* 0x0007e20008010000 */
[----:B------:R3:W-:Y:S01]  /*8bd0*/  UTMASTG.3D [UR32], [UR6] ;  /* 0x00000020060073b5 */ /* 0x0007e20008010000 */
[----:B------:R3:W-:Y:S01]  /*8be0*/  UTMASTG.3D [UR24], [UR6] ;  /* 0x00000018060073b5 */ /* 0x0007e20008010000 */
[----:B-1----:R-:W-:Y:S02]  /*8bf0*/  UIADD3 UR9, UPT, UPT, UR9, 0x60, URZ ;  /* 0x0000006009097890 */ /* 0x002fe4000fffe0ff */
[----:B------:R-:W-:Y:S01]  /*8c00*/  UIADD3 UR8, UPT, UPT, UR5, 0x6200, URZ ;  /* 0x0000620005087890 */ /* 0x000fe2000fffe0ff */
[----:B------:R3:W-:Y:S08]  /*8c10*/  UTMASTG.3D [UR20], [UR6] ;  /* 0x00000014060073b5 */ /* 0x0007f00008010000 */
[----:B------:R3:W-:Y:S02]  /*8c20*/  UTMASTG.3D [UR8], [UR6] ;  /* 0x00000008060073b5 */ /* 0x0007e40008010000 */
[----:B---3--:R0:W-:Y:S02]  /*8c30*/  UTMACMDFLUSH ;  /* 0x00000000000079b7 */ /* 0x0081e40000000000 */
.L_x_107:
[----:B------:R-:W-:Y:S05]  /*8c40*/  BSYNC.RECONVERGENT B0 ;  /* 0x0000000000007941 */ /* 0x000fea0003800200 */
.L_x_106:
[----:B------:R-:W-:Y:S04]  /*8c50*/  BSSY.RECONVERGENT B0, `(.L_x_108) ;  /* 0x0000003000007945 */ /* 0x000fe80003800200 */
[----:B------:R-:W-:Y:S05]  /*8c60*/  @P1 BRA `(.L_x_109) ;  /* 0x0000000000041947 */ /* 0x000fea0003800000 */
[----:B------:R-:W-:Y:S04]  /*8c70*/  DEPBAR.LE SB0, 0x0 ;  /* 0x000080000000791a */ /* 0x000fe80000000000 */
.L_x_109:
[----:B------:R-:W-:Y:S05]  /*8c80*/  BSYNC.RECONVERGENT B0 ;  /* 0x0000000000007941 */ /* 0x000fea0003800200 */
.L_x_108:
[----:B------:R-:W-:Y:S01]  /*8c90*/  BAR.SYNC.DEFER_BLOCKING 0x1, 0x80 ;  /* 0x0042000000007b1d */ /* 0x000fe20000010000 */
[----:B------:R-:W-:Y:S04]  /*8ca0*/  UIADD3 UR51, UPT, UPT, UR51, 0x1, URZ ;  /* 0x0000000133337890 */ /* 0x000fe8000fffe0ff */
[----:B------:R-:W-:Y:S09]  /*8cb0*/  UISETP.NE.AND UP0, UPT, UR51, URZ, UPT ;  /* 0x000000ff3300728c */ /* 0x000ff2000bf05270 */
[----:B------:R-:W-:Y:S05]  /*8cc0*/  BRA.U !UP0, `(.L_x_110) ;  /* 0x00000001082c7547 */ /* 0x000fea000b800000 */
[----:B------:R-:W1:Y:S01]  /*8cd0*/  S2R R3, SR_CgaCtaId ;  /* 0x0000000000037919 */ /* 0x000e620000008800 */
[----:B------:R-:W-:Y:S01]  /*8ce0*/  ISETP.NE.AND P0, PT, R237, RZ, PT ;  /* 0x000000ffed00720c */ /* 0x000fe20003f05270 */
[----:B------:R-:W-:Y:S11]  /*8cf0*/  IMAD.U32 R0, RZ, RZ, UR50 ;  /* 0x00000032ff007e24 */ /* 0x000ff6000f8e00ff */
[----:B------:R-:W-:Y:S01]  /*8d00*/  @!UPT UIADD3 URZ, UPT, UPT, URZ, URZ, URZ ;  /* 0x000000fffffff290 */ /* 0x000fe2000fffe0ff */
[----:B------:R-:W-:Y:S01]  /*8d10*/  @P0 LEA R0, R0, UR4, 0x3 ;  /* 0x0000000400000c11 */ /* 0x000fe2000f8e18ff */
[----:B------:R-:W-:Y:S04]  /*8d20*/  UIADD3 UR4, UPT, UPT, UR50, 0x1, URZ ;  /* 0x0000000132047890 */ /* 0x000fe8000fffe0ff */
[----:B------:R-:W-:Y:S01]  /*8d30*/  @P0 VIADD R0, R0, 0xc0 ;  /* 0x000000c000000836 */ /* 0x000fe20000000000 */
[----:B------:R-:W-:Y:S04]  /*8d40*/  UISETP.NE.AND UP0, UPT, UR4, 0x2, UPT ;  /* 0x000000020400788c */ /* 0x000fe8000bf05270 */
[----:B------:R-:W-:Y:S01]  /*8d50*/  USEL UR50, UR4, URZ, UP0 ;  /* 0x000000ff04327287 */ /* 0x000fe20008000000 */
[----:B-1----:R-:W-:Y:S04]  /*8d60*/  @P0 PRMT R0, R3, 0x654, R0 ;  /* 0x0000065403000816 */ /* 0x002fe80000000000 */
[----:B------:R1:W-:Y:S07]  /*8d70*/  @P0 SYNCS.ARRIVE.TRANS64.RED.A1T0 RZ, [R0+URZ], RZ ;  /* 0x000000ff00ff09a7 */ /* 0x0003ee00081004ff */
.L_x_110:
[----:B------:R-:W-:Y:S02]  /*8d80*/  UISETP.NE.AND UP3, UPT, UR55, URZ, UPT ;  /* 0x000000ff3700728c */ /* 0x000fe4000bf65270 */
[----:B------:R-:W-:Y:S02]  /*8d90*/  UISETP.NE.AND UP0, UPT, UR49, 0x2, UPT ;  /* 0x000000023100788c */ /* 0x000fe4000bf05270 */
[----:B------:R-:W-:Y:S02]  /*8da0*/  UISETP.NE.AND UP1, UPT, UR12, 0x4, UPT ;  /* 0x000000040c00788c */ /* 0x000fe4000bf25270 */
[----:B------:R-:W-:Y:S02]  /*8db0*/  UISETP.NE.AND UP2, UPT, UR13, 0x2, UPT ;  /* 0x000000020d00788c */ /* 0x000fe4000bf45270 */
[----:B------:R-:W-:Y:S02]  /*8dc0*/  USEL UR6, URZ, 0x1, UP0 ;  /* 0x00000001ff067887 */ /* 0x000fe40008000000 */
[----:B------:R-:W-:Y:S02]  /*8dd0*/  USEL UR5, URZ, 0x1, UP1 ;  /* 0x00000001ff057887 */ /* 0x000fe40008800000 */
[----:B------:R-:W-:Y:S02]  /*8de0*/  USEL UR4, URZ, 0x1, UP2 ;  /* 0x00000001ff047887 */ /* 0x000fe40009000000 */
[----:B------:R-:W-:Y:S02]  /*8df0*/  UIADD3 UR48, UPT, UPT, UR37, UR61, URZ ;  /* 0x0000003d25307290 */ /* 0x000fe4000fffe0ff */
[----:B------:R-:W-:Y:S02]  /*8e00*/  UIADD3 UR47, UPT, UPT, UR38, UR62, URZ ;  /* 0x0000003e262f7290 */ /* 0x000fe4000fffe0ff */
[----:B------:R-:W-:Y:S02]  /*8e10*/  USEL UR18, UR49, URZ, UP0 ;  /* 0x000000ff31127287 */ /* 0x000fe40008000000 */
[----:B------:R-:W-:Y:S02]  /*8e20*/  USEL UR45, UR12, URZ, UP1 ;  /* 0x000000ff0c2d7287 */ /* 0x000fe40008800000 */
[----:B------:R-:W-:Y:S02]  /*8e30*/  USEL UR44, UR13, URZ, UP2 ;  /* 0x000000ff0d2c7287 */ /* 0x000fe40009000000 */
[----:B------:R-:W-:Y:S02]  /*8e40*/  ULOP3.LUT UR52, UR52, UR6, URZ, 0x3c, !UPT ;  /* 0x0000000634347292 */ /* 0x000fe4000f8e3cff */
[----:B------:R-:W-:Y:S02]  /*8e50*/  ULOP3.LUT UR53, UR53, UR5, URZ, 0x3c, !UPT ;  /* 0x0000000535357292 */ /* 0x000fe4000f8e3cff */
[----:B------:R-:W-:Y:S01]  /*8e60*/  ULOP3.LUT UR54, UR54, UR4, URZ, 0x3c, !UPT ;  /* 0x0000000436367292 */ /* 0x000fe2000f8e3cff */
[----:B------:R-:W-:Y:S01]  /*8e70*/  UMOV UR36, UR60 ;  /* 0x0000003c00247c82 */ /* 0x000fe20008000000 */
[----:B------:R-:W-:Y:S10]  /*8e80*/  BRA.U UP3, `(.L_x_111) ;  /* 0xffffffc103687547 */ /* 0x000ff4000b83ffff */
[----:B------:R-:W-:-:S09]  /*8e90*/  UISETP.NE.AND UP0, UPT, UR63, URZ, UPT ;  /* 0x000000ff3f00728c */ /* 0x000fd2000bf05270 */
[----:B------:R-:W-:Y:S05]  /*8ea0*/  BRA.U !UP0, `(.L_x_112) ;  /* 0x0000000108487547 */ /* 0x000fea000b800000 */
[----:B------:R-:W3:Y:S02]  /*8eb0*/  LDCU.64 UR4, c[0x0][0x890] ;  /* 0x00011200ff0477ac */ /* 0x000ee40008000a00 */
[----:B---3--:R-:W-:-:S04]  /*8ec0*/  UISETP.NE.U32.AND UP0, UPT, UR4, URZ, UPT ;  /* 0x000000ff0400728c */ /* 0x008fc8000bf05070 */
[----:B------:R-:W-:-:S09]  /*8ed0*/  UISETP.NE.AND.EX UP0, UPT, UR5, URZ, UPT, UP0 ;  /* 0x000000ff0500728c */ /* 0x000fd2000bf05300 */
[----:B------:R-:W-:Y:S05]  /*8ee0*/  BRA.U UP0, `(.L_x_113) ;  /* 0x00000001000c7547 */ /* 0x000fea000b800000 */
[----:B------:R-:W-:-:S13]  /*8ef0*/  FSETP.NEU.AND P0, PT, R121, RZ, PT ;  /* 0x000000ff7900720b */ /* 0x000fda0003f0d000 */
[----:B------:R-:W-:Y:S05]  /*8f00*/  @!P0 EXIT ;  /* 0x000000000000894d */ /* 0x000fea0003800000 */
[----:B------:R-:W-:Y:S05]  /*8f10*/  BRA `(.L_x_112) ;  /* 0x00000000002c7947 */ /* 0x000fea0003800000 */
.L_x_113:
[----:B------:R-:W-:Y:S01]  /*8f20*/  LOP3.LUT P0, RZ, R232, 0xff, RZ, 0xc0, !PT ;  /* 0x000000ffe8ff7812 */ /* 0x000fe2000780c0ff */
[----:B------:R-:W-:-:S12]  /*8f30*/  BSSY.RECONVERGENT B0, `(.L_x_112) ;  /* 0x0000009000007945 */ /* 0x000fd80003800200 */
[----:B------:R-:W-:Y:S05]  /*8f40*/  @P0 BRA `(.L_x_114) ;  /* 0x0000000000140947 */ /* 0x000fea0003800000 */
[----:B------:R-:W3:Y:S02]  /*8f50*/  LDCU.64 UR4, c[0x0][0x888] ;  /* 0x00011100ff0477ac */ /* 0x000ee40008000a00 */
[----:B---3--:R-:W-:-:S04]  /*8f60*/  ISETP.NE.U32.AND P0, PT, RZ, UR4, PT ;  /* 0x00000004ff007c0c */ /* 0x008fc8000bf05070 */
[----:B------:R-:W-:-:S13]  /*8f70*/  ISETP.NE.AND.EX P0, PT, RZ, UR5, PT, P0 ;  /* 0x00000005ff007c0c */ /* 0x000fda000bf05300 */
[----:B------:R-:W-:Y:S05]  /*8f80*/  @!P0 EXIT ;  /* 0x000000000000894d */ /* 0x000fea0003800000 */
[----:B------:R-:W-:Y:S05]  /*8f90*/  BRA `(.L_x_115) ;  /* 0x0000000000087947 */ /* 0x000fea0003800000 */
.L_x_114:
[----:B------:R-:W-:-:S13]  /*8fa0*/  FSETP.NEU.AND P0, PT, R121, RZ, PT ;  /* 0x000000ff7900720b */ /* 0x000fda0003f0d000 */
[----:B------:R-:W-:Y:S05]  /*8fb0*/  @!P0 EXIT ;  /* 0x000000000000894d */ /* 0x000fea0003800000 */
.L_x_115:
[----:B------:R-:W-:Y:S05]  /*8fc0*/  BSYNC.RECONVERGENT B0 ;  /* 0x0000000000007941 */ /* 0x000fea0003800200 */
.L_x_112:
[----:B------:R-:W-:-:S04]  /*8fd0*/  DEPBAR.LE SB0, 0x0 ;  /* 0x000080000000791a */ /* 0x000fc80000000000 */
[----:B------:R-:W-:Y:S05]  /*8fe0*/  EXIT ;  /* 0x000000000000794d */ /* 0x000fea0003800000 */
.L_x_20:
[----:B--2---:R2:W3:Y:S02]  /*8ff0*/  SYNCS.PHASECHK.TRANS64.TRYWAIT P0, [R0+URZ+0x150], R2 ;  /* 0x00015002000075a7 */ /* 0x0044e400080011ff */
[----:B---3--:R-:W-:Y:S05]  /*9000*/  @!P0 NANOSLEEP.SYNCS 0x989680 ;  /* 0x009896800000895d */ /* 0x008fea0003900000 */
[----:B------:R-:W3:Y:S02]  /*9010*/  @!P0 SYNCS.PHASECHK.TRANS64 P0, [R0+URZ+0x150], R2 ;  /* 0x00015002000085a7 */ /* 0x000ee400080010ff */
[----:B---3--:R-:W-:Y:S05]  /*9020*/  @!P0 BRA `(.L_x_20) ;  /* 0xfffffffc00f08947 */ /* 0x008fea000383ffff */
[----:B------:R-:W-:Y:S05]  /*9030*/  BRA `(.L_x_116) ;  /* 0xffffff8400e07947 */ /* 0x000fea000383ffff */
.L_x_23:
[----:B-1----:R-:W-:Y:S07]  /*9040*/  MOV R0, UR33 ;  /* 0x0000002100007c02 */ /* 0x002fee0008000f00 */
.L_x_117:
[----:B-1----:R1:W2:Y:S02]  /*9050*/  SYNCS.PHASECHK.TRANS64.TRYWAIT P0, [R0+URZ+0x58], R3 ;  /* 0x00005803000075a7 */ /* 0x0022a400080011ff */
[----:B--2---:R-:W-:Y:S05]  /*9060*/  @!P0 NANOSLEEP.SYNCS 0x989680 ;  /* 0x009896800000895d */ /* 0x004fea0003900000 */
[----:B------:R-:W2:Y:S02]  /*9070*/  @!P0 SYNCS.PHASECHK.TRANS64 P0, [R0+URZ+0x58], R3 ;  /* 0x00005803000085a7 */ /* 0x000ea400080010ff */
[----:B--2---:R-:W-:Y:S05]  /*9080*/  @!P0 BRA `(.L_x_117) ;  /* 0xfffffffc00f08947 */ /* 0x004fea000383ffff */
[----:B------:R-:W-:Y:S05]  /*9090*/  BRA `(.L_x_22) ;  /* 0xffffff8800287947 */ /* 0x000fea000383ffff */
.L_x_29:
[----:B-1----:R-:W-:Y:S07]  /*90a0*/  MOV R0, UR17 ;  /* 0x0000001100007c02 */ /* 0x002fee0008000f00 */
.L_x_118:
[----:B-1----:R1:W2:Y:S02]  /*90b0*/  SYNCS.PHASECHK.TRANS64.TRYWAIT P0, [R0+URZ+0x58], R3 ;  /* 0x00005803000075a7 */ /* 0x0022a400080011ff */
[----:B--2---:R-:W-:Y:S05]  /*90c0*/  @!P0 NANOSLEEP.SYNCS 0x989680 ;  /* 0x009896800000895d */ /* 0x004fea0003900000 */
[----:B------:R-:W2:Y:S02]  /*90d0*/  @!P0 SYNCS.PHASECHK.TRANS64 P0, [R0+URZ+0x58], R3 ;  /* 0x00005803000085a7 */ /* 0x000ea400080010ff */
[----:B--2---:R-:W-:Y:S05]  /*90e0*/  @!P0 BRA `(.L_x_118) ;  /* 0xfffffffc00f08947 */ /* 0x004fea000383ffff */
[----:B------:R-:W-:Y:S05]  /*90f0*/  BRA `(.L_x_28) ;  /* 0xffffff8800d07947 */ /* 0x000fea000383ffff */
.L_x_33:
[----:B-1----:R1:W2:Y:S02]  /*9100*/  SYNCS.PHASECHK.TRANS64.TRYWAIT P0, [R3+URZ+0xe0], R0 ;  /* 0x0000e000030075a7 */ /* 0x0022a400080011ff */
[----:B--2---:R-:W-:Y:S05]  /*9110*/  @!P0 NANOSLEEP.SYNCS 0x989680 ;  /* 0x009896800000895d */ /* 0x004fea0003900000 */
[----:B------:R-:W2:Y:S02]  /*9120*/  @!P0 SYNCS.PHASECHK.TRANS64 P0, [R3+URZ+0xe0], R0 ;  /* 0x0000e000030085a7 */ /* 0x000ea400080010ff */
[----:B--2---:R-:W-:Y:S05]  /*9130*/  @!P0 BRA `(.L_x_33) ;  /* 0xfffffffc00f08947 */ /* 0x004fea000383ffff */
[----:B------:R-:W-:Y:S05]  /*9140*/  BRA `(.L_x_119) ;  /* 0xffffff8c00607947 */ /* 0x000fea000383ffff */
.L_x_37:
[----:B------:R-:W-:-:S07]  /*9150*/  MOV R0, UR4 ;  /* 0x0000000400007c02 */ /* 0x000fce0008000f00 */
.L_x_120:
[----:B-1----:R1:W2:Y:S02]  /*9160*/  SYNCS.PHASECHK.TRANS64.TRYWAIT P0, [R0+URZ], R2 ;  /* 0x00000002000075a7 */ /* 0x0022a400080011ff */
[----:B--2---:R-:W-:Y:S05]  /*9170*/  @!P0 NANOSLEEP.SYNCS 0x989680 ;  /* 0x009896800000895d */ /* 0x004fea0003900000 */
[----:B------:R-:W2:Y:S02]  /*9180*/  @!P0 SYNCS.PHASECHK.TRANS64 P0, [R0+URZ], R2 ;  /* 0x00000002000085a7 */ /* 0x000ea400080010ff */
[----:B--2---:R-:W-:Y:S05]  /*9190*/  @!P0 BRA `(.L_x_120) ;  /* 0xfffffffc00f08947 */ /* 0x004fea000383ffff */
[----:B------:R-:W-:Y:S05]  /*91a0*/  BRA `(.L_x_121) ;  /* 0xffffff9400047947 */ /* 0x000fea000383ffff */
.L_x_38:
[----:B------:R-:W-:-:S07]  /*91b0*/  MOV R0, UR5 ;  /* 0x0000000500007c02 */ /* 0x000fce0008000f00 */
.L_x_122:
[----:B-1----:R1:W2:Y:S02]  /*91c0*/  SYNCS.PHASECHK.TRANS64.TRYWAIT P0, [R0+URZ], R3 ;  /* 0x00000003000075a7 */ /* 0x0022a400080011ff */
[----:B--2---:R-:W-:Y:S05]  /*91d0*/  @!P0 NANOSLEEP.SYNCS 0x989680 ;  /* 0x009896800000895d */ /* 0x004fea0003900000 */
[----:B------:R-:W2:Y:S02]  /*91e0*/  @!P0 SYNCS.PHASECHK.TRANS64 P0, [R0+URZ], R3 ;  /* 0x00000003000085a7 */ /* 0x000ea400080010ff */
[----:B--2---:R-:W-:Y:S05]  /*91f0*/  @!P0 BRA `(.L_x_122) ;  /* 0xfffffffc00f08947 */ /* 0x004fea000383ffff */
[----:B------:R-:W-:Y:S05]  /*9200*/  BRA `(.L_x_123) ;  /* 0xffffff9400107947 */ /* 0x000fea000383ffff */
.L_x_39:
[----:B------:R-:W-:-:S07]  /*9210*/  MOV R0, UR5 ;  /* 0x0000000500007c02 */ /* 0x000fce0008000f00 */
.L_x_124:
[----:B-1----:R1:W2:Y:S02]  /*9220*/  SYNCS.PHASECHK.TRANS64.TRYWAIT P0, [R0+URZ], R3 ;  /* 0x00000003000075a7 */ /* 0x0022a400080011ff */
[----:B--2---:R-:W-:Y:S05]  /*9230*/  @!P0 NANOSLEEP.SYNCS 0x989680 ;  /* 0x009896800000895d */ /* 0x004fea0003900000 */
[----:B------:R-:W2:Y:S02]  /*9240*/  @!P0 SYNCS.PHASECHK.TRANS64 P0, [R0+URZ], R3 ;  /* 0x00000003000085a7 */ /* 0x000ea400080010ff */
[----:B--2---:R-:W-:Y:S05]  /*9250*/  @!P0 BRA `(.L_x_124) ;  /* 0xfffffffc00f08947 */ /* 0x004fea000383ffff */
[----:B------:R-:W-:Y:S05]  /*9260*/  BRA `(.L_x_125) ;  /* 0xffffff94001c7947 */ /* 0x000fea000383ffff */
.L_x_40:
[----:B------:R-:W-:-:S07]  /*9270*/  MOV R0, UR5 ;  /* 0x0000000500007c02 */ /* 0x000fce0008000f00 */
.L_x_126:
[----:B-1----:R1:W2:Y:S02]  /*9280*/  SYNCS.PHASECHK.TRANS64.TRYWAIT P0, [R0+URZ], R3 ;  /* 0x00000003000075a7 */ /* 0x0022a400080011ff */
[----:B--2---:R-:W-:Y:S05]  /*9290*/  @!P0 NANOSLEEP.SYNCS 0x989680 ;  /* 0x009896800000895d */ /* 0x004fea0003900000 */
[----:B------:R-:W2:Y:S02]  /*92a0*/  @!P0 SYNCS.PHASECHK.TRANS64 P0, [R0+URZ], R3 ;  /* 0x00000003000085a7 */ /* 0x000ea400080010ff */
[----:B--2---:R-:W-:Y:S05]  /*92b0*/  @!P0 BRA `(.L_x_126) ;  /* 0xfffffffc00f08947 */ /* 0x004fea000383ffff */
[----:B------:R-:W-:Y:S05]  /*92c0*/  BRA `(.L_x_127) ;  /* 0xffffff9400287947 */ /* 0x000fea000383ffff */
.L_x_41:
[----:B------:R-:W-:-:S07]  /*92d0*/  MOV R0, UR5 ;  /* 0x0000000500007c02 */ /* 0x000fce0008000f00 */
.L_x_128:
[----:B-1----:R1:W2:Y:S02]  /*92e0*/  SYNCS.PHASECHK.TRANS64.TRYWAIT P0, [R0+URZ], R3 ;  /* 0x00000003000075a7 */ /* 0x0022a400080011ff */
[----:B--2---:R-:W-:Y:S05]  /*92f0*/  @!P0 NANOSLEEP.SYNCS 0x989680 ;  /* 0x009896800000895d */ /* 0x004fea0003900000 */
[----:B------:R-:W2:Y:S02]  /*9300*/  @!P0 SYNCS.PHASECHK.TRANS64 P0, [R0+URZ], R3 ;  /* 0x00000003000085a7 */ /* 0x000ea400080010ff */
[----:B--2---:R-:W-:Y:S05]  /*9310*/  @!P0 BRA `(.L_x_128) ;  /* 0xfffffffc00f08947 */ /* 0x004fea000383ffff */
[----:B------:R-:W-:Y:S05]  /*9320*/  BRA `(.L_x_129) ;  /* 0xffffff9400347947 */ /* 0x000fea000383ffff */
.L_x_42:
[----:B------:R-:W-:-:S07]  /*9330*/  MOV R0, UR5 ;  /* 0x0000000500007c02 */ /* 0x000fce0008000f00 */
.L_x_130:
[----:B-1----:R1:W2:Y:S02]  /*9340*/  SYNCS.PHASECHK.TRANS64.TRYWAIT P0, [R0+URZ], R3 ;  /* 0x00000003000075a7 */ /* 0x0022a400080011ff */
[----:B--2---:R-:W-:Y:S05]  /*9350*/  @!P0 NANOSLEEP.SYNCS 0x989680 ;  /* 0x009896800000895d */ /* 0x004fea0003900000 */
[----:B------:R-:W2:Y:S02]  /*9360*/  @!P0 SYNCS.PHASECHK.TRANS64 P0, [R0+URZ], R3 ;  /* 0x00000003000085a7 */ /* 0x000ea400080010ff */
[----:B--2---:R-:W-:Y:S05]  /*9370*/  @!P0 BRA `(.L_x_130) ;  /* 0xfffffffc00f08947 */ /* 0x004fea000383ffff */
[----:B------:R-:W-:Y:S05]  /*9380*/  BRA `(.L_x_131) ;  /* 0xffffff9400407947 */ /* 0x000fea000383ffff */
.L_x_43:
[----:B------:R-:W-:-:S07]  /*9390*/  MOV R0, UR5 ;  /* 0x0000000500007c02 */ /* 0x000fce0008000f00 */
.L_x_132:
[----:B-1----:R1:W2:Y:S02]  /*93a0*/  SYNCS.PHASECHK.TRANS64.TRYWAIT P0, [R0+URZ], R3 ;  /* 0x00000003000075a7 */ /* 0x0022a400080011ff */
[----:B--2---:R-:W-:Y:S05]  /*93b0*/  @!P0 NANOSLEEP.SYNCS 0x989680 ;  /* 0x009896800000895d */ /* 0x004fea0003900000 */
[----:B------:R-:W2:Y:S02]  /*93c0*/  @!P0 SYNCS.PHASECHK.TRANS64 P0, [R0+URZ], R3 ;  /* 0x00000003000085a7 */ /* 0x000ea400080010ff */
[----:B--2---:R-:W-:Y:S05]  /*93d0*/  @!P0 BRA `(.L_x_132) ;  /* 0xfffffffc00f08947 */ /* 0x004fea000383ffff */
[----:B------:R-:W-:Y:S05]  /*93e0*/  BRA `(.L_x_133) ;  /* 0xffffff94004c7947 */ /* 0x000fea000383ffff */
.L_x_44:
[----:B------:R-:W-:-:S07]  /*93f0*/  MOV R0, UR5 ;  /* 0x0000000500007c02 */ /* 0x000fce0008000f00 */
.L_x_134:
[----:B-1----:R1:W2:Y:S02]  /*9400*/  SYNCS.PHASECHK.TRANS64.TRYWAIT P0, [R0+URZ], R3 ;  /* 0x00000003000075a7 */ /* 0x0022a400080011ff */
[----:B--2---:R-:W-:Y:S05]  /*9410*/  @!P0 NANOSLEEP.SYNCS 0x989680 ;  /* 0x009896800000895d */ /* 0x004fea0003900000 */
[----:B------:R-:W2:Y:S02]  /*9420*/  @!P0 SYNCS.PHASECHK.TRANS64 P0, [R0+URZ], R3 ;  /* 0x00000003000085a7 */ /* 0x000ea400080010ff */
[----:B--2---:R-:W-:Y:S05]  /*9430*/  @!P0 BRA `(.L_x_134) ;  /* 0xfffffffc00f08947 */ /* 0x004fea000383ffff */
[----:B------:R-:W-:Y:S05]  /*9440*/  BRA `(.L_x_135) ;  /* 0xffffff9400587947 */ /* 0x000fea000383ffff */
.L_x_45:
[----:B------:R-:W-:-:S07]  /*9450*/  MOV R0, UR5 ;  /* 0x0000000500007c02 */ /* 0x000fce0008000f00 */
.L_x_136:
[----:B-1----:R1:W2:Y:S02]  /*9460*/  SYNCS.PHASECHK.TRANS64.TRYWAIT P0, [R0+URZ], R3 ;  /* 0x00000003000075a7 */ /* 0x0022a400080011ff */
[----:B--2---:R-:W-:Y:S05]  /*9470*/  @!P0 NANOSLEEP.SYNCS 0x989680 ;  /* 0x009896800000895d */ /* 0x004fea0003900000 */
[----:B------:R-:W2:Y:S02]  /*9480*/  @!P0 SYNCS.PHASECHK.TRANS64 P0, [R0+URZ], R3 ;  /* 0x00000003000085a7 */ /* 0x000ea400080010ff */
[----:B--2---:R-:W-:Y:S05]  /*9490*/  @!P0 BRA `(.L_x_136) ;  /* 0xfffffffc00f08947 */ /* 0x004fea000383ffff */
[----:B------:R-:W-:Y:S05]  /*94a0*/  BRA `(.L_x_137) ;  /* 0xffffff9400647947 */ /* 0x000fea000383ffff */
.L_x_46:
[----:B------:R-:W-:-:S07]  /*94b0*/  MOV R0, UR5 ;  /* 0x0000000500007c02 */ /* 0x000fce0008000f00 */
.L_x_138:
[----:B-1----:R1:W2:Y:S02]  /*94c0*/  SYNCS.PHASECHK.TRANS64.TRYWAIT P0, [R0+URZ], R3 ;  /* 0x00000003000075a7 */ /* 0x0022a400080011ff */
[----:B--2---:R-:W-:Y:S05]  /*94d0*/  @!P0 NANOSLEEP.SYNCS 0x989680 ;  /* 0x009896800000895d */ /* 0x004fea0003900000 */
[----:B------:R-:W2:Y:S02]  /*94e0*/  @!P0 SYNCS.PHASECHK.TRANS64 P0, [R0+URZ], R3 ;  /* 0x00000003000085a7 */ /* 0x000ea400080010ff */
[----:B--2---:R-:W-:Y:S05]  /*94f0*/  @!P0 BRA `(.L_x_138) ;  /* 0xfffffffc00f08947 */ /* 0x004fea000383ffff */
[----:B------:R-:W-:Y:S05]  /*9500*/  BRA `(.L_x_139) ;  /* 0xffffff9400707947 */ /* 0x000fea000383ffff */
.L_x_49:
[----:B--2---:R2:W3:Y:S02]  /*9510*/  SYNCS.PHASECHK.TRANS64.TRYWAIT P0, [R2+URZ+0x140], R4 ;  /* 0x00014004020075a7 */ /* 0x0044e400080011ff */
[----:B---3--:R-:W-:Y:S05]  /*9520*/  @!P0 NANOSLEEP.SYNCS 0x989680 ;  /* 0x009896800000895d */ /* 0x008fea0003900000 */
[----:B------:R-:W3:Y:S02]  /*9530*/  @!P0 SYNCS.PHASECHK.TRANS64 P0, [R2+URZ+0x140], R4 ;  /* 0x00014004020085a7 */ /* 0x000ee400080010ff */
[----:B---3--:R-:W-:Y:S05]  /*9540*/  @!P0 BRA `(.L_x_49) ;  /* 0xfffffffc00f08947 */ /* 0x008fea000383ffff */
[----:B------:R-:W-:Y:S05]  /*9550*/  BRA `(.L_x_140) ;  /* 0xffffff9400cc7947 */ /* 0x000fea000383ffff */
.L_x_50:
[----:B------:R-:W-:-:S07]  /*9560*/  MOV R2, UR4 ;  /* 0x0000000400027c02 */ /* 0x000fce0008000f00 */
.L_x_141:
[----:B--2---:R2:W3:Y:S02]  /*9570*/  SYNCS.PHASECHK.TRANS64.TRYWAIT P0, [R2+URZ+0xf0], R5 ;  /* 0x0000f005020075a7 */ /* 0x0044e400080011ff */
[----:B---3--:R-:W-:Y:S05]  /*9580*/  @!P0 NANOSLEEP.SYNCS 0x989680 ;  /* 0x009896800000895d */ /* 0x008fea0003900000 */
[----:B------:R-:W3:Y:S02]  /*9590*/  @!P0 SYNCS.PHASECHK.TRANS64 P0, [R2+URZ+0xf0], R5 ;  /* 0x0000f005020085a7 */ /* 0x000ee400080010ff */
[----:B---3--:R-:W-:Y:S05]  /*95a0*/  @!P0 BRA `(.L_x_141) ;  /* 0xfffffffc00f08947 */ /* 0x008fea000383ffff */
[----:B------:R-:W-:Y:S05]  /*95b0*/  BRA `(.L_x_142) ;  /* 0xffffff9400dc7947 */ /* 0x000fea000383ffff */
.L_x_51:
[----:B--2---:R2:W3:Y:S02]  /*95c0*/  SYNCS.PHASECHK.TRANS64.TRYWAIT P1, [R2+URZ+0xe0], R4 ;  /* 0x0000e004020075a7 */ /* 0x0044e400080211ff */
[----:B---3--:R-:W-:Y:S05]  /*95d0*/  @!P1 NANOSLEEP.SYNCS 0x989680 ;  /* 0x009896800000995d */ /* 0x008fea0003900000 */
[----:B------:R-:W3:Y:S02]  /*95e0*/  @!P1 SYNCS.PHASECHK.TRANS64 P1, [R2+URZ+0xe0], R4 ;  /* 0x0000e004020095a7 */ /* 0x000ee400080210ff */
[----:B---3--:R-:W-:Y:S05]  /*95f0*/  @!P1 BRA `(.L_x_51) ;  /* 0xfffffffc00f09947 */ /* 0x008fea000383ffff */
[----:B------:R-:W-:Y:S05]  /*9600*/  BRA `(.L_x_143) ;  /* 0xffffff98000c7947 */ /* 0x000fea000383ffff */
.L_x_54:
[----:B------:R-:W-:-:S07]  /*9610*/  MOV R0, UR4 ;  /* 0x0000000400007c02 */ /* 0x000fce0008000f00 */
.L_x_144:
[----:B--2---:R2:W3:Y:S02]  /*9620*/  SYNCS.PHASECHK.TRANS64.TRYWAIT P0, [R0+URZ+0xf0], R2 ;  /* 0x0000f002000075a7 */ /* 0x0044e400080011ff */
[----:B---3--:R-:W-:Y:S05]  /*9630*/  @!P0 NANOSLEEP.SYNCS 0x989680 ;  /* 0x009896800000895d */ /* 0x008fea0003900000 */
[----:B------:R-:W3:Y:S02]  /*9640*/  @!P0 SYNCS.PHASECHK.TRANS64 P0, [R0+URZ+0xf0], R2 ;  /* 0x0000f002000085a7 */ /* 0x000ee400080010ff */
[----:B---3--:R-:W-:Y:S05]  /*9650*/  @!P0 BRA `(.L_x_144) ;  /* 0xfffffffc00f08947 */ /* 0x008fea000383ffff */
[----:B------:R-:W-:Y:S05]  /*9660*/  BRA `(.L_x_53) ;  /* 0xffffff9800607947 */ /* 0x000fea000383ffff */
.L_x_61:
[----:B-1----:R1:W2:Y:S02]  /*9670*/  SYNCS.PHASECHK.TRANS64.TRYWAIT P1, [R0+URZ+0xe0], R2 ;  /* 0x0000e002000075a7 */ /* 0x0022a400080211ff */
[----:B--2---:R-:W-:Y:S05]  /*9680*/  @!P1 NANOSLEEP.SYNCS 0x989680 ;  /* 0x009896800000995d */ /* 0x004fea0003900000 */
[----:B------:R-:W2:Y:S02]  /*9690*/  @!P1 SYNCS.PHASECHK.TRANS64 P1, [R0+URZ+0xe0], R2 ;  /* 0x0000e002000095a7 */ /* 0x000ea400080210ff */
[----:B--2---:R-:W-:Y:S05]  /*96a0*/  @!P1 BRA `(.L_x_61) ;  /* 0xfffffffc00f09947 */ /* 0x004fea000383ffff */
[----:B------:R-:W-:Y:S05]  /*96b0*/  BRA `(.L_x_145) ;  /* 0xffffff9c00c07947 */ /* 0x000fea000383ffff */
.L_x_62:
[----:B------:R-:W-:-:S07]  /*96c0*/  MOV R2, UR21 ;  /* 0x0000001500027c02 */ /* 0x000fce0008000f00 */
.L_x_146:
[----:B-1----:R1:W2:Y:S02]  /*96d0*/  SYNCS.PHASECHK.TRANS64.TRYWAIT P0, [R2+URZ+0x120], R0 ;  /* 0x00012000020075a7 */ /* 0x0022a400080011ff */
[----:B--2---:R-:W-:Y:S05]  /*96e0*/  @!P0 NANOSLEEP.SYNCS 0x989680 ;  /* 0x009896800000895d */ /* 0x004fea0003900000 */
[----:B------:R-:W2:Y:S02]  /*96f0*/  @!P0 SYNCS.PHASECHK.TRANS64 P0, [R2+URZ+0x120], R0 ;  /* 0x00012000020085a7 */ /* 0x000ea400080010ff */
[----:B--2---:R-:W-:Y:S05]  /*9700*/  @!P0 BRA `(.L_x_146) ;  /* 0xfffffffc00f08947 */ /* 0x004fea000383ffff */
[----:B------:R-:W-:Y:S05]  /*9710*/  BRA `(.L_x_147) ;  /* 0xffffff9c00f47947 */ /* 0x000fea000383ffff */
.L_x_65:
[----:B------:R-:W-:Y:S07]  /*9720*/  MOV R0, UR7 ;  /* 0x0000000700007c02 */ /* 0x000fee0008000f00 */
.L_x_148:
[----:B-1----:R1:W2:Y:S02]  /*9730*/  SYNCS.PHASECHK.TRANS64.TRYWAIT P0, [R0+URZ], R2 ;  /* 0x00000002000075a7 */ /* 0x0022a400080011ff */
[----:B--2---:R-:W-:Y:S05]  /*9740*/  @!P0 NANOSLEEP.SYNCS 0x989680 ;  /* 0x009896800000895d */ /* 0x004fea0003900000 */
[----:B------:R-:W2:Y:S02]  /*9750*/  @!P0 SYNCS.PHASECHK.TRANS64 P0, [R0+URZ], R2 ;  /* 0x00000002000085a7 */ /* 0x000ea400080010ff */
[----:B--2---:R-:W-:Y:S05]  /*9760*/  @!P0 BRA `(.L_x_148) ;  /* 0xfffffffc00f08947 */ /* 0x004fea000383ffff */
[----:B------:R-:W-:Y:S05]  /*9770*/  BRA `(.L_x_64) ;  /* 0xffffffa000107947 */ /* 0x000fea000383ffff */
.L_x_68:
[----:B------:R-:W-:-:S07]  /*9780*/  MOV R0, UR4 ;  /* 0x0000000400007c02 */ /* 0x000fce0008000f00 */
.L_x_149:
[----:B--2---:R2:W3:Y:S02]  /*9790*/  SYNCS.PHASECHK.TRANS64.TRYWAIT P0, [R0+URZ], R2 ;  /* 0x00000002000075a7 */ /* 0x0044e400080011ff */
[----:B---3--:R-:W-:Y:S05]  /*97a0*/  @!P0 NANOSLEEP.SYNCS 0x989680 ;  /* 0x009896800000895d */ /* 0x008fea0003900000 */
[----:B------:R-:W3:Y:S02]  /*97b0*/  @!P0 SYNCS.PHASECHK.TRANS64 P0, [R0+URZ], R2 ;  /* 0x00000002000085a7 */ /* 0x000ee400080010ff */
[----:B---3--:R-:W-:Y:S05]  /*97c0*/  @!P0 BRA `(.L_x_149) ;  /* 0xfffffffc00f08947 */ /* 0x008fea000383ffff */
[----:B------:R-:W-:Y:S05]  /*97d0*/  BRA `(.L_x_150) ;  /* 0xffffffa000c87947 */ /* 0x000fea000383ffff */
.L_x_69:
[----:B------:R-:W-:-:S07]  /*97e0*/  MOV R0, UR5 ;  /* 0x0000000500007c02 */ /* 0x000fce0008000f00 */
.L_x_151:
[----:B-1----:R1:W2:Y:S02]  /*97f0*/  SYNCS.PHASECHK.TRANS64.TRYWAIT P0, [R0+URZ], R3 ;  /* 0x00000003000075a7 */ /* 0x0022a400080011ff */
[----:B--2---:R-:W-:Y:S05]  /*9800*/  @!P0 NANOSLEEP.SYNCS 0x989680 ;  /* 0x009896800000895d */ /* 0x004fea0003900000 */
[----:B------:R-:W2:Y:S02]  /*9810*/  @!P0 SYNCS.PHASECHK.TRANS64 P0, [R0+URZ], R3 ;  /* 0x00000003000085a7 */ /* 0x000ea400080010ff */
[----:B--2---:R-:W-:Y:S05]  /*9820*/  @!P0 BRA `(.L_x_151) ;  /* 0xfffffffc00f08947 */ /* 0x004fea000383ffff */
[----:B------:R-:W-:Y:S05]  /*9830*/  BRA `(.L_x_152) ;  /* 0xffffffa000d47947 */ /* 0x000fea000383ffff */
.L_x_70:
[----:B------:R-:W-:-:S07]  /*9840*/  MOV R0, UR5 ;  /* 0x0000000500007c02 */ /* 0x000fce0008000f00 */
.L_x_153:
[----:B-1----:R1:W2:Y:S02]  /*9850*/  SYNCS.PHASECHK.TRANS64.TRYWAIT P0, [R0+URZ], R3 ;  /* 0x00000003000075a7 */ /* 0x0022a400080011ff */
[----:B--2---:R-:W-:Y:S05]  /*9860*/  @!P0 NANOSLEEP.SYNCS 0x989680 ;  /* 0x009896800000895d */ /* 0x004fea0003900000 */
[----:B------:R-:W2:Y:S02]  /*9870*/  @!P0 SYNCS.PHASECHK.TRANS64 P0, [R0+URZ], R3 ;  /* 0x00000003000085a7 */ /* 0x000ea400080010ff */
[----:B--2---:R-:W-:Y:S05]  /*9880*/  @!P0 BRA `(.L_x_153) ;  /* 0xfffffffc00f08947 */ /* 0x004fea000383ffff */
[----:B------:R-:W-:Y:S05]  /*9890*/  BRA `(.L_x_154) ;  /* 0xffffffa000e07947 */ /* 0x000fea000383ffff */
.L_x_71:
[----:B-1----:R-:W-:-:S07]  /*98a0*/  MOV R0, UR4 ;  /* 0x0000000400007c02 */ /* 0x002fce0008000f00 */
.L_x_155:
[----:B-1----:R1:W2:Y:S02]  /*98b0*/  SYNCS.PHASECHK.TRANS64.TRYWAIT P0, [R0+URZ], R2 ;  /* 0x00000002000075a7 */ /* 0x0022a400080011ff */
[----:B--2---:R-:W-:Y:S05]  /*98c0*/  @!P0 NANOSLEEP.SYNCS 0x989680 ;  /* 0x009896800000895d */ /* 0x004fea0003900000 */
[----:B------:R-:W2:Y:S02]  /*98d0*/  @!P0 SYNCS.PHASECHK.TRANS64 P0, [R0+URZ], R2 ;  /* 0x00000002000085a7 */ /* 0x000ea400080010ff */
[----:B--2---:R-:W-:Y:S05]  /*98e0*/  @!P0 BRA `(.L_x_155) ;  /* 0xfffffffc00f08947 */ /* 0x004fea000383ffff */
[----:B------:R-:W-:Y:S05]  /*98f0*/  BRA `(.L_x_156) ;  /* 0xffffffa000ec7947 */ /* 0x000fea000383ffff */
.L_x_76:
[----:B--2---:R2:W4:Y:S02]  /*9900*/  SYNCS.PHASECHK.TRANS64.TRYWAIT P0, [R3+URZ+0xe0], R0 ;  /* 0x0000e000030075a7 */ /* 0x00452400080011ff */
[----:B----4-:R-:W-:Y:S05]  /*9910*/  @!P0 NANOSLEEP.SYNCS 0x989680 ;  /* 0x009896800000895d */ /* 0x010fea0003900000 */
[----:B------:R-:W4:Y:S02]  /*9920*/  @!P0 SYNCS.PHASECHK.TRANS64 P0, [R3+URZ+0xe0], R0 ;  /* 0x0000e000030085a7 */ /* 0x000f2400080010ff */
[----:B----4-:R-:W-:Y:S05]  /*9930*/  @!P0 BRA `(.L_x_76) ;  /* 0xfffffffc00f08947 */ /* 0x010fea000383ffff */
[----:B------:R-:W-:Y:S05]  /*9940*/  BRA `(.L_x_157) ;  /* 0xffffffa8000c7947 */ /* 0x000fea000383ffff */
.L_x_79:
[----:B-1----:R-:W-:Y:S07]  /*9950*/  MOV R0, UR6 ;  /* 0x0000000600007c02 */ /* 0x002fee0008000f00 */
.L_x_158:
[----:B-1----:R1:W2:Y:S02]  /*9960*/  SYNCS.PHASECHK.TRANS64.TRYWAIT P1, [R0+URZ+0xd8], R2 ;  /* 0x0000d802000075a7 */ /* 0x0022a400080211ff */
[----:B--2---:R-:W-:Y:S05]  /*9970*/  @!P1 NANOSLEEP.SYNCS 0x989680 ;  /* 0x009896800000995d */ /* 0x004fea0003900000 */
[----:B------:R-:W2:Y:S02]  /*9980*/  @!P1 SYNCS.PHASECHK.TRANS64 P1, [R0+URZ+0xd8], R2 ;  /* 0x0000d802000095a7 */ /* 0x000ea400080210ff */
[----:B--2---:R-:W-:Y:S05]  /*9990*/  @!P1 BRA `(.L_x_158) ;  /* 0xfffffffc00f09947 */ /* 0x004fea000383ffff */
[----:B------:R-:W-:Y:S05]  /*99a0*/  BRA `(.L_x_78) ;  /* 0xffffffac007c7947 */ /* 0x000fea000383ffff */
.L_x_82:
[----:B------:R-:W-:Y:S07]  /*99b0*/  MOV R2, UR5 ;  /* 0x0000000500027c02 */ /* 0x000fee0008000f00 */
.L_x_159:
[----:B-1----:R1:W2:Y:S02]  /*99c0*/  SYNCS.PHASECHK.TRANS64.TRYWAIT P2, [R2+URZ+0xc0], R0 ;  /* 0x0000c000020075a7 */ /* 0x0022a400080411ff */
[----:B--2---:R-:W-:Y:S05]  /*99d0*/  @!P2 NANOSLEEP.SYNCS 0x989680 ;  /* 0x009896800000a95d */ /* 0x004fea0003900000 */
[----:B------:R-:W2:Y:S02]  /*99e0*/  @!P2 SYNCS.PHASECHK.TRANS64 P2, [R2+URZ+0xc0], R0 ;  /* 0x0000c0000200a5a7 */ /* 0x000ea400080410ff */
[----:B--2---:R-:W-:Y:S05]  /*99f0*/  @!P2 BRA `(.L_x_159) ;  /* 0xfffffffc00f0a947 */ /* 0x004fea000383ffff */
[----:B------:R-:W-:Y:S05]  /*9a00*/  BRA `(.L_x_160) ;  /* 0xffffffac00d87947 */ /* 0x000fea000383ffff */
.L_x_84:
[----:B------:R-:W-:-:S07]  /*9a10*/  MOV R0, UR4 ;  /* 0x0000000400007c02 */ /* 0x000fce0008000f00 */
.L_x_161:
[----:B-1----:R1:W4:Y:S02]  /*9a20*/  SYNCS.PHASECHK.TRANS64.TRYWAIT P0, [R0+URZ], R2 ;  /* 0x00000002000075a7 */ /* 0x00232400080011ff */
[----:B----4-:R-:W-:Y:S05]  /*9a30*/  @!P0 NANOSLEEP.SYNCS 0x989680 ;  /* 0x009896800000895d */ /* 0x010fea0003900000 */
[----:B------:R-:W4:Y:S02]  /*9a40*/  @!P0 SYNCS.PHASECHK.TRANS64 P0, [R0+URZ], R2 ;  /* 0x00000002000085a7 */ /* 0x000f2400080010ff */
[----:B----4-:R-:W-:Y:S05]  /*9a50*/  @!P0 BRA `(.L_x_161) ;  /* 0xfffffffc00f08947 */ /* 0x010fea000383ffff */
[----:B------:R-:W-:Y:S05]  /*9a60*/  BRA `(.L_x_162) ;  /* 0xffffffb000d07947 */ /* 0x000fea000383ffff */
.L_x_86:
[----:B------:R-:W-:Y:S07]  /*9a70*/  MOV R0, UR4 ;  /* 0x0000000400007c02 */ /* 0x000fee0008000f00 */
.L_x_163:
[----:B-1----:R1:W2:Y:S02]  /*9a80*/  SYNCS.PHASECHK.TRANS64.TRYWAIT P0, [R0+URZ+0xe0], R3 ;  /* 0x0000e003000075a7 */ /* 0x0022a400080011ff */
[----:B--2---:R-:W-:Y:S05]  /*9a90*/  @!P0 NANOSLEEP.SYNCS 0x989680 ;  /* 0x009896800000895d */ /* 0x004fea0003900000 */
[----:B------:R-:W2:Y:S02]  /*9aa0*/  @!P0 SYNCS.PHASECHK.TRANS64 P0, [R0+URZ+0xe0], R3 ;  /* 0x0000e003000085a7 */ /* 0x000ea400080010ff */
[----:B--2---:R-:W-:Y:S05]  /*9ab0*/  @!P0 BRA `(.L_x_163) ;  /* 0xfffffffc00f08947 */ /* 0x004fea000383ffff */
[----:B------:R-:W-:Y:S05]  /*9ac0*/  BRA `(.L_x_164) ;  /* 0xffffffb400787947 */ /* 0x000fea000383ffff */
.L_x_96:
[----:B-1----:R1:W4:Y:S02]  /*9ad0*/  SYNCS.PHASECHK.TRANS64.TRYWAIT P2, [R0+URZ+0xb0], R4 ;  /* 0x0000b004000075a7 */ /* 0x00232400080411ff */
[----:B----4-:R-:W-:Y:S05]  /*9ae0*/  @!P2 NANOSLEEP.SYNCS 0x989680 ;  /* 0x009896800000a95d */ /* 0x010fea0003900000 */
[----:B------:R-:W4:Y:S02]  /*9af0*/  @!P2 SYNCS.PHASECHK.TRANS64 P2, [R0+URZ+0xb0], R4 ;  /* 0x0000b0040000a5a7 */ /* 0x000f2400080410ff */
[----:B----4-:R-:W-:Y:S05]  /*9b00*/  @!P2 BRA `(.L_x_96) ;  /* 0xfffffffc00f0a947 */ /* 0x010fea000383ffff */
[----:B------:R-:W-:Y:S05]  /*9b10*/  BRA `(.L_x_95) ;  /* 0xffffffc4006c7947 */ /* 0x000fea000383ffff */
.L_x_98:
[----:B--2---:R2:W4:Y:S02]  /*9b20*/  SYNCS.PHASECHK.TRANS64.TRYWAIT P1, [R18+URZ+0x100], R3 ;  /* 0x00010003120075a7 */ /* 0x00452400080211ff */
[----:B----4-:R-:W-:Y:S05]  /*9b30*/  @!P1 NANOSLEEP.SYNCS 0x989680 ;  /* 0x009896800000995d */ /* 0x010fea0003900000 */
[----:B------:R-:W4:Y:S02]  /*9b40*/  @!P1 SYNCS.PHASECHK.TRANS64 P1, [R18+URZ+0x100], R3 ;  /* 0x00010003120095a7 */ /* 0x000f2400080210ff */
[----:B----4-:R-:W-:Y:S05]  /*9b50*/  @!P1 BRA `(.L_x_98) ;  /* 0xfffffffc00f09947 */ /* 0x010fea000383ffff */
[----:B------:R-:W-:Y:S05]  /*9b60*/  BRA `(.L_x_97) ;  /* 0xffffffc800407947 */ /* 0x000fea000383ffff */
        .weak           $__internal_0_$__cuda_sm10x_tcgen05_guardrail_trap_col_being_dealloced_not_returned_by_alloc
        .type           $__internal_0_$__cuda_sm10x_tcgen05_guardrail_trap_col_being_dealloced_not_returned_by_alloc,@function
        .size           $__internal_0_$__cuda_sm10x_tcgen05_guardrail_trap_col_being_dealloced_not_returned_by_alloc,($__internal_1_$__cuda_sm10x_tcgen05_guardrail_trap_phase_invalid_during_alloc - $__internal_0_$__cuda_sm10x_tcgen05_guardrail_trap_col_being_dealloced_not_returned_by_alloc)
$__internal_0_$__cuda_sm10x_tcgen05_guardrail_trap_col_being_dealloced_not_returned_by_alloc:
[----:B------:R-:W-:Y:S05]  /*9b70*/  BPT.TRAP 0x1 ;  /* 0x000000040000795c */ /* 0x000fea0000300000 */
[----:B------:R-:W-:-:S04]  /*9b80*/  HFMA2 R3, -RZ, RZ, 0, 0 ;  /* 0x00000000ff037431 */ /* 0x000fc800000001ff */
[----:B------:R-:W-:Y:S05]  /*9b90*/  RET.REL.NODEC R2 `(_ZN7cutlass13device_kernelINS_4gemm6kernel13GemmUniversalIN4cute5tupleIJiiiiEEENS1_10collective13CollectiveMmaINS1_35MainloopSm100TmaUmmaWarpSpecializedILi11ELi2ELi4ENS5_IJNS4_1CILi1EEESB_SB_EEEEENS5_IJNSA_ILi128EEENSA_ILi112EEENSA_ILi32EEEEEENS_6half_tENS5_IJlSB_lEEESI_SJ_NS4_8TiledMMAINS4_8MMA_AtomIJNS4_20SM100_MMA_F16BF16_SSISI_SI_fLi128ELi112ELNS4_4UMMA5MajorE0ELSO_0ELNSN_7ScaleInE0ELSP_0EEEEEENS4_6LayoutISC_NS5_IJNSA_ILi0EEEST_ST_EEEEENS5_IJNS4_10UnderscoreESW_SW_EEEEENS4_13SM90_TMA_LOADENS4_14ComposedLayoutINS4_7SwizzleILi2ELi4ELi3EEENS4_18smem_ptr_flag_bitsILi16EEENSS_INS5_IJNSA_ILi8EEESG_EEENS5_IJSG_SB_EEEEEEEvNS4_8identityESZ_S19_vS1A_EENS_8epilogue10collective18CollectiveEpilogueINS1C_23Sm100TmaWarpSpecializedILi2ELi1ELi112ELb1ELb0EEEJSH_NS5_IJNSS_ISE_SB_EENSS_ISF_SB_EEEEESI_SJ_SI_SJ_NS1C_6fusion15FusionCallbacksIS1G_NS1K_17LinearCombinationISI_fSI_fLNS_15FloatRoundStyleE2EEESH_S1J_JEEENS4_5SM1004TMEM4LOAD26SM100_TMEM_LOAD_32dp32b16xESZ_NS10_INS11_ILi1ELi4ELi3EEES14_NSS_INS5_IJS15_NSA_ILi16EEEEEENS5_IJS1V_SB_EEEEEEENS4_39AutoVectorizingCopyWithAssumedAlignmentILi128EEENS4_14SM90_TMA_STOREES1Z_S21_S21_EEEvvEEEEvNT_6ParamsE) ;  /* 0xffffff6402187950 */ /* 0x000fea0003c3ffff */
        .weak           $__internal_1_$__cuda_sm10x_tcgen05_guardrail_trap_phase_invalid_during_alloc
        .type           $__internal_1_$__cuda_sm10x_tcgen05_guardrail_trap_phase_invalid_during_alloc,@function
        .size           $__internal_1_$__cuda_sm10x_tcgen05_guardrail_trap_phase_invalid_during_alloc,($__internal_2_$__cuda_sm10x_tcgen05_guardrail_trap_unallocated_columns_being_dealloced - $__internal_1_$__cuda_sm10x_tcgen05_guardrail_trap_phase_invalid_during_alloc)
$__internal_1_$__cuda_sm10x_tcgen05_guardrail_trap_phase_invalid_during_alloc:
[----:B------:R-:W-:Y:S05]  /*9ba0*/  BPT.TRAP 0x1 ;  /* 0x000000040000795c */ /* 0x000fea0000300000 */
[----:B------:R-:W-:-:S04]  /*9bb0*/  MOV R3, 0x0 ;  /* 0x0000000000037802 */ /* 0x000fc80000000f00 */
[----:B------:R-:W-:Y:S05]  /*9bc0*/  RET.REL.NODEC R2 `(_ZN7cutlass13device_kernelINS_4gemm6kernel13GemmUniversalIN4cute5tupleIJiiiiEEENS1_10collective13CollectiveMmaINS1_35MainloopSm100TmaUmmaWarpSpecializedILi11ELi2ELi4ENS5_IJNS4_1CILi1EEESB_SB_EEEEENS5_IJNSA_ILi128EEENSA_ILi112EEENSA_ILi32EEEEEENS_6half_tENS5_IJlSB_lEEESI_SJ_NS4_8TiledMMAINS4_8MMA_AtomIJNS4_20SM100_MMA_F16BF16_SSISI_SI_fLi128ELi112ELNS4_4UMMA5MajorE0ELSO_0ELNSN_7ScaleInE0ELSP_0EEEEEENS4_6LayoutISC_NS5_IJNSA_ILi0EEEST_ST_EEEEENS5_IJNS4_10UnderscoreESW_SW_EEEEENS4_13SM90_TMA_LOADENS4_14ComposedLayoutINS4_7SwizzleILi2ELi4ELi3EEENS4_18smem_ptr_flag_bitsILi16EEENSS_INS5_IJNSA_ILi8EEESG_EEENS5_IJSG_SB_EEEEEEEvNS4_8identityESZ_S19_vS1A_EENS_8epilogue10collective18CollectiveEpilogueINS1C_23Sm100TmaWarpSpecializedILi2ELi1ELi112ELb1ELb0EEEJSH_NS5_IJNSS_ISE_SB_EENSS_ISF_SB_EEEEESI_SJ_SI_SJ_NS1C_6fusion15FusionCallbacksIS1G_NS1K_17LinearCombinationISI_fSI_fLNS_15FloatRoundStyleE2EEESH_S1J_JEEENS4_5SM1004TMEM4LOAD26SM100_TMEM_LOAD_32dp32b16xESZ_NS10_INS11_ILi1ELi4ELi3EEES14_NSS_INS5_IJS15_NSA_ILi16EEEEEENS5_IJS1V_SB_EEEEEEENS4_39AutoVectorizingCopyWithAssumedAlignmentILi128EEENS4_14SM90_TMA_STOREES1Z_S21_S21_EEEvvEEEEvNT_6ParamsE) ;  /* 0xffffff64020c7950 */ /* 0x000fea0003c3ffff */
        .weak           $__internal_2_$__cuda_sm10x_tcgen05_guardrail_trap_unallocated_columns_being_dealloced
        .type           $__internal_2_$__cuda_sm10x_tcgen05_guardrail_trap_unallocated_columns_being_dealloced,@function
        .size           $__internal_2_$__cuda_sm10x_tcgen05_guardrail_trap_unallocated_columns_being_dealloced,(.L_x_166 - $__internal_2_$__cuda_sm10x_tcgen05_guardrail_trap_unallocated_columns_being_dealloced)
$__internal_2_$__cuda_sm10x_tcgen05_guardrail_trap_unallocated_columns_being_dealloced:
[----:B------:R-:W-:Y:S05]  /*9bd0*/  BPT.TRAP 0x1 ;  /* 0x000000040000795c */ /* 0x000fea0000300000 */
[----:B------:R-:W-:-:S04]  /*9be0*/  HFMA2 R3, -RZ, RZ, 0, 0 ;  /* 0x00000000ff037431 */ /* 0x000fc800000001ff */
[----:B------:R-:W-:Y:S05]  /*9bf0*/  RET.REL.NODEC R2 `(_ZN7cutlass13device_kernelINS_4gemm6kernel13GemmUniversalIN4cute5tupleIJiiiiEEENS1_10collective13CollectiveMmaINS1_35MainloopSm100TmaUmmaWarpSpecializedILi11ELi2ELi4ENS5_IJNS4_1CILi1EEESB_SB_EEEEENS5_IJNSA_ILi128EEENSA_ILi112EEENSA_ILi32EEEEEENS_6half_tENS5_IJlSB_lEEESI_SJ_NS4_8TiledMMAINS4_8MMA_AtomIJNS4_20SM100_MMA_F16BF16_SSISI_SI_fLi128ELi112ELNS4_4UMMA5MajorE0ELSO_0ELNSN_7ScaleInE0ELSP_0EEEEEENS4_6LayoutISC_NS5_IJNSA_ILi0EEEST_ST_EEEEENS5_IJNS4_10UnderscoreESW_SW_EEEEENS4_13SM90_TMA_LOADENS4_14ComposedLayoutINS4_7SwizzleILi2ELi4ELi3EEENS4_18smem_ptr_flag_bitsILi16EEENSS_INS5_IJNSA_ILi8EEESG_EEENS5_IJSG_SB_EEEEEEEvNS4_8identityESZ_S19_vS1A_EENS_8epilogue10collective18CollectiveEpilogueINS1C_23Sm100TmaWarpSpecializedILi2ELi1ELi112ELb1ELb0EEEJSH_NS5_IJNSS_ISE_SB_EENSS_ISF_SB_EEEEESI_SJ_SI_SJ_NS1C_6fusion15FusionCallbacksIS1G_NS1K_17LinearCombinationISI_fSI_fLNS_15FloatRoundStyleE2EEESH_S1J_JEEENS4_5SM1004TMEM4LOAD26SM100_TMEM_LOAD_32dp32b16xESZ_NS10_INS11_ILi1ELi4ELi3EEES14_NSS_INS5_IJS15_NSA_ILi16EEEEEENS5_IJS1V_SB_EEEEEEENS4_39AutoVectorizingCopyWithAssumedAlignmentILi128EEENS4_14SM90_TMA_STOREES1Z_S21_S21_EEEvvEEEEvNT_6ParamsE) ;  /* 0xffffff6402007950 */ /* 0x000fea0003c3ffff */
.L_x_165:
[----:B------:R-:W-:-:S00]  /*9c00*/  BRA `(.L_x_165) ;  /* 0xfffffffc00fc7947 */ /* 0x000fc0000383ffff */
[----:B------:R-:W-:-:S00]  /*9c10*/  NOP ;  /* 0x0000000000007918 */ /* 0x000fc00000000000 */
        /* <DEDUP_REMOVED lines=14> */
.L_x_166:


//--------------------- .nv.global.init           --------------------------
	.section	.nv.global.init,"aw",@progbits
.nv.global.init:
	.type		$str$27,@object
	.size		$str$27,($str$28 - $str$27)
$str$27:
        /*0000*/ 	.byte	0x28, 0x61, 0x64, 0x64, 0x72, 0x65, 0x73, 0x73, 0x20, 0x26, 0x20, 0x6d, 0x61, 0x73, 0x6b, 0x29
        /*0010*/ 	.byte	0x20, 0x3d, 0x3d, 0x20, 0x30, 0x00
	.type		$str$28,@object
	.size		$str$28,($str$26 - $str$28)
$str$28:
        /*0016*/ 	.byte	0x2f, 0x74, 0x6d, 0x70, 0x2f, 0x63, 0x75, 0x74, 0x6c, 0x61, 0x73, 0x73, 0x5f, 0x73, 0x77, 0x65
        /*0026*/ 	.byte	0x65, 0x70, 0x5f, 0x73, 0x72, 0x63, 0x2f, 0x69, 0x6e, 0x63, 0x6c, 0x75, 0x64, 0x65, 0x2f, 0x63
        /*0036*/ 	.byte	0x75, 0x74, 0x65, 0x2f, 0x70, 0x6f, 0x69, 0x6e, 0x74, 0x65, 0x72, 0x5f, 0x66, 0x6c, 0x61, 0x67
        /*0046*/ 	.byte	0x67, 0x65, 0x64, 0x2e, 0x68, 0x70, 0x70, 0x00
	.type		$str$26,@object
	.size		$str$26,($str$25 - $str$26)
$str$26:
        /*004e*/ 	.byte	0x2f, 0x74, 0x6d, 0x70, 0x2f, 0x63, 0x75, 0x74, 0x6c, 0x61, 0x73, 0x73, 0x5f, 0x73, 0x77, 0x65
        /*005e*/ 	.byte	0x65, 0x70, 0x5f, 0x73, 0x72, 0x63, 0x2f, 0x69, 0x6e, 0x63, 0x6c, 0x75, 0x64, 0x65, 0x2f, 0x63
        /*006e*/ 	.byte	0x75, 0x74, 0x65, 0x2f, 0x61, 0x74, 0x6f, 0x6d, 0x2f, 0x63, 0x6f, 0x70, 0x79, 0x5f, 0x74, 0x72
        /*007e*/ 	.byte	0x61, 0x69, 0x74, 0x73, 0x5f, 0x73, 0x6d, 0x31, 0x30, 0x30, 0x2e, 0x68, 0x70, 0x70, 0x00
	.type		$str$25,@object
	.size		$str$25,(__unnamed_1 - $str$25)
$str$25:
        /*008d*/ 	.byte	0x28, 0x28, 0x75, 0x69, 0x6e, 0x74, 0x33, 0x32, 0x5f, 0x74, 0x28, 0x74, 0x68, 0x72, 0x65, 0x61
        /*009d*/ 	.byte	0x64, 0x49, 0x64, 0x78, 0x2e, 0x78, 0x29, 0x20, 0x2f, 0x20, 0x33, 0x32, 0x29, 0x20, 0x25, 0x20
        /*00ad*/ 	.byte	0x34, 0x29, 0x20, 0x3d, 0x3d, 0x20, 0x28, 0x28, 0x28, 0x74, 0x6d, 0x65, 0x6d, 0x5f, 0x61, 0x64
        /*00bd*/ 	.byte	0x64, 0x72, 0x20, 0x3e, 0x3e, 0x20, 0x31, 0x36, 0x29, 0x20, 0x2f, 0x20, 0x33, 0x32, 0x29, 0x20
        /*00cd*/ 	.byte	0x25, 0x20, 0x34, 0x29, 0x00
	.type		__unnamed_1,@object
	.size		__unnamed_1,(__unnamed_2 - __unnamed_1)
__unnamed_1:
        /*00d2*/ 	.byte	0x61, 0x75, 0x74, 0x6f, 0x20, 0x63, 0x75, 0x74, 0x65, 0x3a, 0x3a, 0x61, 0x73, 0x5f, 0x70, 0x6f
        /* <DEDUP_REMOVED lines=24> */
        /*0262*/ 	.byte	0x34, 0x33, 0x33, 0x36, 0x3e, 0x3e, 0x3e, 0x3e, 0x5d, 0x00
	.type		__unnamed_2,@object
	.size		__unnamed_2,(.L_2 - __unnamed_2)
__unnamed_2:
        /* <DEDUP_REMOVED lines=40> */
        /*04ec*/ 	.byte	0x3a, 0x3a, 0x43, 0x3c, 0x30, 0x3e, 0x3e, 0x3e, 0x3e, 0x5d, 0x00
.L_2:


//--------------------- .nv.shared._ZN7cutlass13device_kernelINS_4gemm6kernel13GemmUniversalIN4cute5tupleIJiiiiEEENS1_10collective13CollectiveMmaINS1_35MainloopSm100TmaUmmaWarpSpecializedILi11ELi2ELi4ENS5_IJNS4_1CILi1EEESB_SB_EEEEENS5_IJNSA_ILi128EEENSA_ILi112EEENSA_ILi32EEEEEENS_6half_tENS5_IJlSB_lEEESI_SJ_NS4_8TiledMMAINS4_8MMA_AtomIJNS4_20SM100_MMA_F16BF16_SSISI_SI_fLi128ELi112ELNS4_4UMMA5MajorE0ELSO_0ELNSN_7ScaleInE0ELSP_0EEEEEENS4_6LayoutISC_NS5_IJNSA_ILi0EEEST_ST_EEEEENS5_IJNS4_10UnderscoreESW_SW_EEEEENS4_13SM90_TMA_LOADENS4_14ComposedLayoutINS4_7SwizzleILi2ELi4ELi3EEENS4_18smem_ptr_flag_bitsILi16EEENSS_INS5_IJNSA_ILi8EEESG_EEENS5_IJSG_SB_EEEEEEEvNS4_8identityESZ_S19_vS1A_EENS_8epilogue10collective18CollectiveEpilogueINS1C_23Sm100TmaWarpSpecializedILi2ELi1ELi112ELb1ELb0EEEJSH_NS5_IJNSS_ISE_SB_EENSS_ISF_SB_EEEEESI_SJ_SI_SJ_NS1C_6fusion15FusionCallbacksIS1G_NS1K_17LinearCombinationISI_fSI_fLNS_15FloatRoundStyleE2EEESH_S1J_JEEENS4_5SM1004TMEM4LOAD26SM100_TMEM_LOAD_32dp32b16xESZ_NS10_INS11_ILi1ELi4ELi3EEES14_NSS_INS5_IJS15_NSA_ILi16EEEEEENS5_IJS1V_SB_EEEEEEENS4_39AutoVectorizingCopyWithAssumedAlignmentILi128EEENS4_14SM90_TMA_STOREES1Z_S21_S21_EEEvvEEEEvNT_6ParamsE --------------------------
	.section	.nv.shared._ZN7cutlass13device_kernelINS_4gemm6kernel13GemmUniversalIN4cute5tupleIJiiiiEEENS1_10collective13CollectiveMmaINS1_35MainloopSm100TmaUmmaWarpSpecializedILi11ELi2ELi4ENS5_IJNS4_1CILi1EEESB_SB_EEEEENS5_IJNSA_ILi128EEENSA_ILi112EEENSA_ILi32EEEEEENS_6half_tENS5_IJlSB_lEEESI_SJ_NS4_8TiledMMAINS4_8MMA_AtomIJNS4_20SM100_MMA_F16BF16_SSISI_SI_fLi128ELi112ELNS4_4UMMA5MajorE0ELSO_0ELNSN_7ScaleInE0ELSP_0EEEEEENS4_6LayoutISC_NS5_IJNSA_ILi0EEEST_ST_EEEEENS5_IJNS4_10UnderscoreESW_SW_EEEEENS4_13SM90_TMA_LOADENS4_14ComposedLayoutINS4_7SwizzleILi2ELi4ELi3EEENS4_18smem_ptr_flag_bitsILi16EEENSS_INS5_IJNSA_ILi8EEESG_EEENS5_IJSG_SB_EEEEEEEvNS4_8identityESZ_S19_vS1A_EENS_8epilogue10collective18CollectiveEpilogueINS1C_23Sm100TmaWarpSpecializedILi2ELi1ELi112ELb1ELb0EEEJSH_NS5_IJNSS_ISE_SB_EENSS_ISF_SB_EEEEESI_SJ_SI_SJ_NS1C_6fusion15FusionCallbacksIS1G_NS1K_17LinearCombinationISI_fSI_fLNS_15FloatRoundStyleE2EEESH_S1J_JEEENS4_5SM1004TMEM4LOAD26SM100_TMEM_LOAD_32dp32b16xESZ_NS10_INS11_ILi1ELi4ELi3EEES14_NSS_INS5_IJS15_NSA_ILi16EEEEEENS5_IJS1V_SB_EEEEEEENS4_39AutoVectorizingCopyWithAssumedAlignmentILi128EEENS4_14SM90_TMA_STOREES1Z_S21_S21_EEEvvEEEEvNT_6ParamsE,"aw",@nobits
	.sectionflags	@""
	.align	16
	.zero		1024


//--------------------- .nv.shared.reserved.0     --------------------------
	.section	.nv.shared.reserved.0,"aw",@nobits
	.weak		__nv_reservedSMEM_offset_0_alias
	.size		__nv_reservedSMEM_offset_0_alias, 0, 64
	.other		__nv_reservedSMEM_offset_0_alias,@"STO_CUDA_RESERVED_SHARED STV_DEFAULT"
__nv_reservedSMEM_offset_0_alias:
	.zero		0
.nv.shared.reserved.0:
	.zero		64
	.weak		__nv_reservedSMEM_tcgen05_partition
	.type		__nv_reservedSMEM_tcgen05_partition,@object
	.size		__nv_reservedSMEM_tcgen05_partition,(.L_0 - __nv_reservedSMEM_tcgen05_partition)
__nv_reservedSMEM_tcgen05_partition:
	.zero		32
.L_0:


//--------------------- .nv.global                --------------------------
	.section	.nv.global,"aw",@nobits
.nv.global:
	.type		_ZN40_INTERNAL_7cec74b8_4_k_cu_8fdda6bb_123024cute1_E,@object
	.size		_ZN40_INTERNAL_7cec74b8_4_k_cu_8fdda6bb_123024cute1_E,(_ZN40_INTERNAL_7cec74b8_4_k_cu_8fdda6bb_123024cuda3std3__45__cpo6cbeginE - _ZN40_INTERNAL_7cec74b8_4_k_cu_8fdda6bb_123024cute1_E)
_ZN40_INTERNAL_7cec74b8_4_k_cu_8fdda6bb_123024cute1_E:
	.zero		1
	.type		_ZN40_INTERNAL_7cec74b8_4_k_cu_8fdda6bb_123024cuda3std3__45__cpo6cbeginE,@object
	.size		_ZN40_INTERNAL_7cec74b8_4_k_cu_8fdda6bb_123024cuda3std3__45__cpo6cbeginE,(_ZN40_INTERNAL_7cec74b8_4_k_cu_8fdda6bb_123024cuda3std3__48in_placeE - _ZN40_INTERNAL_7cec74b8_4_k_cu_8fdda6bb_123024cuda3std3__45__cpo6cbeginE)
_ZN40_INTERNAL_7cec74b8_4_k_cu_8fdda6bb_123024cuda3std3__45__cpo6cbeginE:
	.zero		1
	.type		_ZN40_INTERNAL_7cec74b8_4_k_cu_8fdda6bb_123024cuda3std3__48in_placeE,@object
	.size		_ZN40_INTERNAL_7cec74b8_4_k_cu_8fdda6bb_123024cuda3std3__48in_placeE,(_ZN40_INTERNAL_7cec74b8_4_k_cu_8fdda6bb_123024cuda3std6ranges3__45__cpo9iter_moveE - _ZN40_INTERNAL_7cec74b8_4_k_cu_8fdda6bb_123024cuda3std3__48in_placeE)
_ZN40_INTERNAL_7cec74b8_4_k_cu_8fdda6bb_123024cuda3std3__48in_placeE:
	.zero		1
	.type		_ZN40_INTERNAL_7cec74b8_4_k_cu_8fdda6bb_123024cuda3std6ranges3__45__cpo9iter_moveE,@object
	.size		_ZN40_INTERNAL_7cec74b8_4_k_cu_8fdda6bb_123024cuda3std6ranges3__45__cpo9iter_moveE,(_ZN40_INTERNAL_7cec74b8_4_k_cu_8fdda6bb_123024cuda3std3__45__cpo5beginE - _ZN40_INTERNAL_7cec74b8_4_k_cu_8fdda6bb_123024cuda3std6ranges3__45__cpo9iter_moveE)
_ZN40_INTERNAL_7cec74b8_4_k_cu_8fdda6bb_123024cuda3std6ranges3__45__cpo9iter_moveE:
	.zero		1
	.type		_ZN40_INTERNAL_7cec74b8_4_k_cu_8fdda6bb_123024cuda3std3__45__cpo5beginE,@object
	.size		_ZN40_INTERNAL_7cec74b8_4_k_cu_8fdda6bb_123024cuda3std3__45__cpo5beginE,(_ZN40_INTERNAL_7cec74b8_4_k_cu_8fdda6bb_123024cuda3std3__442_GLOBAL__N__7cec74b8_4_k_cu_8fdda6bb_123026ignoreE - _ZN40_INTERNAL_7cec74b8_4_k_cu_8fdda6bb_123024cuda3std3__45__cpo5beginE)
_ZN40_INTERNAL_7cec74b8_4_k_cu_8fdda6bb_123024cuda3std3__45__cpo5beginE:
	.zero		1
	.type		_ZN40_INTERNAL_7cec74b8_4_k_cu_8fdda6bb_123024cuda3std3__442_GLOBAL__N__7cec74b8_4_k_cu_8fdda6bb_123026ignoreE,@object
	.size		_ZN40_INTERNAL_7cec74b8_4_k_cu_8fdda6bb_123024cuda3std3__442_GLOBAL__N__7cec74b8_4_k_cu_8fdda6bb_123026ignoreE,(_ZN40_INTERNAL_7cec74b8_4_k_cu_8fdda6bb_123024cute7productE - _ZN40_INTERNAL_7cec74b8_4_k_cu_8fdda6bb_123024cuda3std3__442_GLOBAL__N__7cec74b8_4_k_cu_8fdda6bb_123026ignoreE)
_ZN40_INTERNAL_7cec74b8_4_k_cu_8fdda6bb_123024cuda3std3__442_GLOBAL__N__7cec74b8_4_k_cu_8fdda6bb_123026ignoreE:
	.zero		1
	.type		_ZN40_INTERNAL_7cec74b8_4_k_cu_8fdda6bb_123024cute7productE,@object
	.size		_ZN40_INTERNAL_7cec74b8_4_k_cu_8fdda6bb_123024cute7productE,(_ZN40_INTERNAL_7cec74b8_4_k_cu_8fdda6bb_123024cuda3std3__45__cpo3endE - _ZN40_INTERNAL_7cec74b8_4_k_cu_8fdda6bb_123024cute7productE)
_ZN40_INTERNAL_7cec74b8_4_k_cu_8fdda6bb_123024cute7productE:
	.zero		1
	.type		_ZN40_INTERNAL_7cec74b8_4_k_cu_8fdda6bb_123024cuda3std3__45__cpo3endE,@object
	.size		_ZN40_INTERNAL_7cec74b8_4_k_cu_8fdda6bb_123024cuda3std3__45__cpo3endE,(_ZN40_INTERNAL_7cec74b8_4_k_cu_8fdda6bb_123024cuda3std3__419piecewise_constructE - _ZN40_INTERNAL_7cec74b8_4_k_cu_8fdda6bb_123024cuda3std3__45__cpo3endE)
_ZN40_INTERNAL_7cec74b8_4_k_cu_8fdda6bb_123024cuda3std3__45__cpo3endE:
	.zero		1
	.type		_ZN40_INTERNAL_7cec74b8_4_k_cu_8fdda6bb_123024cuda3std3__419piecewise_constructE,@object
	.size		_ZN40_INTERNAL_7cec74b8_4_k_cu_8fdda6bb_123024cuda3std3__419piecewise_constructE,(_ZN40_INTERNAL_7cec74b8_4_k_cu_8fdda6bb_123024cuda3std3__45__cpo4cendE - _ZN40_INTERNAL_7cec74b8_4_k_cu_8fdda6bb_123024cuda3std3__419piecewise_constructE)
_ZN40_INTERNAL_7cec74b8_4_k_cu_8fdda6bb_123024cuda3std3__419piecewise_constructE:
	.zero		1
	.type		_ZN40_INTERNAL_7cec74b8_4_k_cu_8fdda6bb_123024cuda3std3__45__cpo4cendE,@object
	.size		_ZN40_INTERNAL_7cec74b8_4_k_cu_8fdda6bb_123024cuda3std3__45__cpo4cendE,(_ZN40_INTERNAL_7cec74b8_4_k_cu_8fdda6bb_123024cuda3std6ranges3__45__cpo4swapE - _ZN40_INTERNAL_7cec74b8_4_k_cu_8fdda6bb_123024cuda3std3__45__cpo4cendE)
_ZN40_INTERNAL_7cec74b8_4_k_cu_8fdda6bb_123024cuda3std3__45__cpo4cendE:
	.zero		1
	.type		_ZN40_INTERNAL_7cec74b8_4_k_cu_8fdda6bb_123024cuda3std6ranges3__45__cpo4swapE,@object
	.size		_ZN40_INTERNAL_7cec74b8_4_k_cu_8fdda6bb_123024cuda3std6ranges3__45__cpo4swapE,(.L_10 - _ZN40_INTERNAL_7cec74b8_4_k_cu_8fdda6bb_123024cuda3std6ranges3__45__cpo4swapE)
_ZN40_INTERNAL_7cec74b8_4_k_cu_8fdda6bb_123024cuda3std6ranges3__45__cpo4swapE:
	.zero		1
.L_10:


//--------------------- .nv.constant0._ZN7cutlass13device_kernelINS_4gemm6kernel13GemmUniversalIN4cute5tupleIJiiiiEEENS1_10collective13CollectiveMmaINS1_35MainloopSm100TmaUmmaWarpSpecializedILi11ELi2ELi4ENS5_IJNS4_1CILi1EEESB_SB_EEEEENS5_IJNSA_ILi128EEENSA_ILi112EEENSA_ILi32EEEEEENS_6half_tENS5_IJlSB_lEEESI_SJ_NS4_8TiledMMAINS4_8MMA_AtomIJNS4_20SM100_MMA_F16BF16_SSISI_SI_fLi128ELi112ELNS4_4UMMA5MajorE0ELSO_0ELNSN_7ScaleInE0ELSP_0EEEEEENS4_6LayoutISC_NS5_IJNSA_ILi0EEEST_ST_EEEEENS5_IJNS4_10UnderscoreESW_SW_EEEEENS4_13SM90_TMA_LOADENS4_14ComposedLayoutINS4_7SwizzleILi2ELi4ELi3EEENS4_18smem_ptr_flag_bitsILi16EEENSS_INS5_IJNSA_ILi8EEESG_EEENS5_IJSG_SB_EEEEEEEvNS4_8identityESZ_S19_vS1A_EENS_8epilogue10collective18CollectiveEpilogueINS1C_23Sm100TmaWarpSpecializedILi2ELi1ELi112ELb1ELb0EEEJSH_NS5_IJNSS_ISE_SB_EENSS_ISF_SB_EEEEESI_SJ_SI_SJ_NS1C_6fusion15FusionCallbacksIS1G_NS1K_17LinearCombinationISI_fSI_fLNS_15FloatRoundStyleE2EEESH_S1J_JEEENS4_5SM1004TMEM4LOAD26SM100_TMEM_LOAD_32dp32b16xESZ_NS10_INS11_ILi1ELi4ELi3EEES14_NSS_INS5_IJS15_NSA_ILi16EEEEEENS5_IJS1V_SB_EEEEEEENS4_39AutoVectorizingCopyWithAssumedAlignmentILi128EEENS4_14SM90_TMA_STOREES1Z_S21_S21_EEEvvEEEEvNT_6ParamsE --------------------------
	.section	.nv.constant0._ZN7cutlass13device_kernelINS_4gemm6kernel13GemmUniversalIN4cute5tupleIJiiiiEEENS1_10collective13CollectiveMmaINS1_35MainloopSm100TmaUmmaWarpSpecializedILi11ELi2ELi4ENS5_IJNS4_1CILi1EEESB_SB_EEEEENS5_IJNSA_ILi128EEENSA_ILi112EEENSA_ILi32EEEEEENS_6half_tENS5_IJlSB_lEEESI_SJ_NS4_8TiledMMAINS4_8MMA_AtomIJNS4_20SM100_MMA_F16BF16_SSISI_SI_fLi128ELi112ELNS4_4UMMA5MajorE0ELSO_0ELNSN_7ScaleInE0ELSP_0EEEEEENS4_6LayoutISC_NS5_IJNSA_ILi0EEEST_ST_EEEEENS5_IJNS4_10UnderscoreESW_SW_EEEEENS4_13SM90_TMA_LOADENS4_14ComposedLayoutINS4_7SwizzleILi2ELi4ELi3EEENS4_18smem_ptr_flag_bitsILi16EEENSS_INS5_IJNSA_ILi8EEESG_EEENS5_IJSG_SB_EEEEEEEvNS4_8identityESZ_S19_vS1A_EENS_8epilogue10collective18CollectiveEpilogueINS1C_23Sm100TmaWarpSpecializedILi2ELi1ELi112ELb1ELb0EEEJSH_NS5_IJNSS_ISE_SB_EENSS_ISF_SB_EEEEESI_SJ_SI_SJ_NS1C_6fusion15FusionCallbacksIS1G_NS1K_17LinearCombinationISI_fSI_fLNS_15FloatRoundStyleE2EEESH_S1J_JEEENS4_5SM1004TMEM4LOAD26SM100_TMEM_LOAD_32dp32b16xESZ_NS10_INS11_ILi1ELi4ELi3EEES14_NSS_INS5_IJS15_NSA_ILi16EEEEEENS5_IJS1V_SB_EEEEEEENS4_39AutoVectorizingCopyWithAssumedAlignmentILi128EEENS4_14SM90_TMA_STOREES1Z_S21_S21_EEEvvEEEEvNT_6ParamsE,"a",@progbits
	.sectionflags	@""
	.align	4
.nv.constant0._ZN7cutlass13device_kernelINS_4gemm6kernel13GemmUniversalIN4cute5tupleIJiiiiEEENS1_10collective13CollectiveMmaINS1_35MainloopSm100TmaUmmaWarpSpecializedILi11ELi2ELi4ENS5_IJNS4_1CILi1EEESB_SB_EEEEENS5_IJNSA_ILi128EEENSA_ILi112EEENSA_ILi32EEEEEENS_6half_tENS5_IJlSB_lEEESI_SJ_NS4_8TiledMMAINS4_8MMA_AtomIJNS4_20SM100_MMA_F16BF16_SSISI_SI_fLi128ELi112ELNS4_4UMMA5MajorE0ELSO_0ELNSN_7ScaleInE0ELSP_0EEEEEENS4_6LayoutISC_NS5_IJNSA_ILi0EEEST_ST_EEEEENS5_IJNS4_10UnderscoreESW_SW_EEEEENS4_13SM90_TMA_LOADENS4_14ComposedLayoutINS4_7SwizzleILi2ELi4ELi3EEENS4_18smem_ptr_flag_bitsILi16EEENSS_INS5_IJNSA_ILi8EEESG_EEENS5_IJSG_SB_EEEEEEEvNS4_8identityESZ_S19_vS1A_EENS_8epilogue10collective18CollectiveEpilogueINS1C_23Sm100TmaWarpSpecializedILi2ELi1ELi112ELb1ELb0EEEJSH_NS5_IJNSS_ISE_SB_EENSS_ISF_SB_EEEEESI_SJ_SI_SJ_NS1C_6fusion15FusionCallbacksIS1G_NS1K_17LinearCombinationISI_fSI_fLNS_15FloatRoundStyleE2EEESH_S1J_JEEENS4_5SM1004TMEM4LOAD26SM100_TMEM_LOAD_32dp32b16xESZ_NS10_INS11_ILi1ELi4ELi3EEES14_NSS_INS5_IJS15_NSA_ILi16EEEEEENS5_IJS1V_SB_EEEEEEENS4_39AutoVectorizingCopyWithAssumedAlignmentILi128EEENS4_14SM90_TMA_STOREES1Z_S21_S21_EEEvvEEEEvNT_6ParamsE:
	.zero		2944


//--------------------- SYMBOLS --------------------------

	.type		.nv.reservedSmem.offset0,@object
	.size		.nv.reservedSmem.offset0,0x4
	.type		.nv.reservedSmem.cap,@object
	.size		.nv.reservedSmem.cap,0x4
	.type		__assertfail,@function
